//
// Generated by NVIDIA NVVM Compiler
//
// Compiler Build ID: CL-36424714
// Cuda compilation tools, release 13.0, V13.0.88
// Based on NVVM 20.0.0
//

.version 9.0
.target sm_100
.address_size 64

	// .globl	_Z6kernelPfS_S_S_S_S_
.extern .func  (.param .b32 func_retval0) vprintf
(
	.param .b64 vprintf_param_0,
	.param .b64 vprintf_param_1
)
;
.global .align 1 .b8 $str[62] = {91, 37, 100, 32, 37, 100, 93, 32, 61, 32, 40, 37, 102, 44, 32, 37, 102, 44, 32, 37, 102, 41, 10, 65, 110, 103, 32, 71, 58, 32, 37, 102, 32, 82, 120, 58, 32, 37, 102, 32, 82, 121, 58, 32, 37, 102, 32, 66, 120, 58, 32, 37, 102, 32, 66, 121, 58, 32, 37, 102, 10};
.global .align 1 .b8 $str$1[22] = {91, 37, 100, 44, 32, 37, 100, 93, 32, 45, 62, 32, 91, 37, 100, 44, 32, 37, 100, 93, 10};
.global .align 4 .b8 __cudart_i2opi_f[24] = {65, 144, 67, 60, 153, 149, 98, 219, 192, 221, 52, 245, 209, 87, 39, 252, 41, 21, 68, 78, 110, 131, 249, 162};

.visible .entry _Z6kernelPfS_S_S_S_S_(
	.param .u64 .ptr .align 1 _Z6kernelPfS_S_S_S_S__param_0,
	.param .u64 .ptr .align 1 _Z6kernelPfS_S_S_S_S__param_1,
	.param .u64 .ptr .align 1 _Z6kernelPfS_S_S_S_S__param_2,
	.param .u64 .ptr .align 1 _Z6kernelPfS_S_S_S_S__param_3,
	.param .u64 .ptr .align 1 _Z6kernelPfS_S_S_S_S__param_4,
	.param .u64 .ptr .align 1 _Z6kernelPfS_S_S_S_S__param_5
)
{
	.local .align 8 .b8 	__local_depot0[104];
	.reg .b64 	%SP;
	.reg .b64 	%SPL;
	.reg .pred 	%p<41>;
	.reg .b32 	%r<178>;
	.reg .b32 	%f<118>;
	.reg .b64 	%rd<119>;
	.reg .b64 	%fd<17>;

	mov.u64 	%SPL, __local_depot0;
	cvta.local.u64 	%SP, %SPL;
	ld.param.u64 	%rd32, [_Z6kernelPfS_S_S_S_S__param_0];
	ld.param.u64 	%rd36, [_Z6kernelPfS_S_S_S_S__param_1];
	cvta.to.global.u64 	%rd37, %rd32;
	cvta.to.global.u64 	%rd38, %rd36;
	add.u64 	%rd1, %SPL, 0;
	mov.u32 	%r1, %ctaid.x;
	mov.u32 	%r2, %ctaid.y;
	mad.lo.s32 	%r3, %r2, 3, %r1;
	mul.wide.u32 	%rd40, %r3, 4;
	add.s64 	%rd41, %rd38, %rd40;
	ld.global.f32 	%f1, [%rd41];
	add.f32 	%f26, %f1, %f1;
	mul.f32 	%f2, %f26, 0f40490FDB;
	add.s64 	%rd42, %rd37, %rd40;
	ld.global.f32 	%f3, [%rd42];
	mul.f32 	%f27, %f2, 0f3F22F983;
	cvt.rni.s32.f32 	%r177, %f27;
	cvt.rn.f32.s32 	%f28, %r177;
	fma.rn.f32 	%f29, %f28, 0fBFC90FDA, %f2;
	fma.rn.f32 	%f30, %f28, 0fB3A22168, %f29;
	fma.rn.f32 	%f117, %f28, 0fA7C234C5, %f30;
	abs.f32 	%f5, %f2;
	setp.ltu.f32 	%p1, %f5, 0f47CE4780;
	mov.u32 	%r165, %r177;
	mov.f32 	%f114, %f117;
	@%p1 bra 	$L__BB0_8;
	setp.neu.f32 	%p2, %f5, 0f7F800000;
	@%p2 bra 	$L__BB0_3;
	mov.f32 	%f33, 0f00000000;
	mul.rn.f32 	%f114, %f2, %f33;
	mov.b32 	%r165, 0;
	bra.uni 	$L__BB0_8;
$L__BB0_3:
	mov.b32 	%r5, %f2;
	mov.b64 	%rd109, 0;
	mov.b32 	%r162, 0;
	mov.u64 	%rd107, __cudart_i2opi_f;
	shl.b32 	%r60, %r5, 8;
	or.b32  	%r61, %r60, -2147483648;
	mov.u64 	%rd108, %rd1;
$L__BB0_4:
	.pragma "nounroll";
	ld.global.nc.u32 	%r59, [%rd107];
	mad.wide.u32 	%rd45, %r59, %r61, %rd109;
	shr.u64 	%rd109, %rd45, 32;
	st.local.u32 	[%rd108], %rd45;
	add.s32 	%r162, %r162, 1;
	add.s64 	%rd108, %rd108, 4;
	add.s64 	%rd107, %rd107, 4;
	setp.ne.s32 	%p3, %r162, 6;
	@%p3 bra 	$L__BB0_4;
	shr.u32 	%r62, %r5, 23;
	st.local.u32 	[%rd1+24], %rd109;
	and.b32  	%r8, %r62, 31;
	and.b32  	%r63, %r62, 224;
	add.s32 	%r64, %r63, -128;
	shr.u32 	%r65, %r64, 5;
	mul.wide.u32 	%rd46, %r65, 4;
	sub.s64 	%rd8, %rd1, %rd46;
	ld.local.u32 	%r163, [%rd8+24];
	ld.local.u32 	%r164, [%rd8+20];
	setp.eq.s32 	%p4, %r8, 0;
	@%p4 bra 	$L__BB0_7;
	shf.l.wrap.b32 	%r163, %r164, %r163, %r8;
	ld.local.u32 	%r66, [%rd8+16];
	shf.l.wrap.b32 	%r164, %r66, %r164, %r8;
$L__BB0_7:
	shr.u32 	%r67, %r163, 30;
	shf.l.wrap.b32 	%r68, %r164, %r163, 2;
	shl.b32 	%r69, %r164, 2;
	shr.u32 	%r70, %r68, 31;
	add.s32 	%r71, %r70, %r67;
	neg.s32 	%r72, %r71;
	setp.lt.s32 	%p5, %r5, 0;
	selp.b32 	%r165, %r72, %r71, %p5;
	xor.b32  	%r73, %r68, %r5;
	shr.s32 	%r74, %r68, 31;
	xor.b32  	%r75, %r74, %r68;
	xor.b32  	%r76, %r74, %r69;
	cvt.u64.u32 	%rd47, %r75;
	shl.b64 	%rd48, %rd47, 32;
	cvt.u64.u32 	%rd49, %r76;
	or.b64  	%rd50, %rd48, %rd49;
	cvt.rn.f64.s64 	%fd1, %rd50;
	mul.f64 	%fd2, %fd1, 0d3BF921FB54442D19;
	cvt.rn.f32.f64 	%f31, %fd2;
	neg.f32 	%f32, %f31;
	setp.lt.s32 	%p6, %r73, 0;
	selp.f32 	%f114, %f32, %f31, %p6;
$L__BB0_8:
	setp.ltu.f32 	%p7, %f5, 0f47CE4780;
	mul.rn.f32 	%f34, %f114, %f114;
	and.b32  	%r78, %r165, 1;
	setp.eq.b32 	%p8, %r78, 1;
	selp.f32 	%f35, 0f3F800000, %f114, %p8;
	fma.rn.f32 	%f36, %f34, %f35, 0f00000000;
	fma.rn.f32 	%f37, %f34, 0f37CBAC00, 0fBAB607ED;
	selp.f32 	%f38, %f37, 0fB94D4153, %p8;
	selp.f32 	%f39, 0f3D2AAABB, 0f3C0885E4, %p8;
	fma.rn.f32 	%f40, %f38, %f34, %f39;
	selp.f32 	%f41, 0fBEFFFFFF, 0fBE2AAAA8, %p8;
	fma.rn.f32 	%f42, %f40, %f34, %f41;
	fma.rn.f32 	%f43, %f42, %f36, %f35;
	and.b32  	%r79, %r165, 2;
	setp.eq.s32 	%p9, %r79, 0;
	mov.f32 	%f44, 0f00000000;
	sub.f32 	%f45, %f44, %f43;
	selp.f32 	%f9, %f43, %f45, %p9;
	mov.u32 	%r169, %r177;
	mov.f32 	%f115, %f117;
	@%p7 bra 	$L__BB0_16;
	setp.neu.f32 	%p10, %f5, 0f7F800000;
	@%p10 bra 	$L__BB0_11;
	mov.f32 	%f48, 0f00000000;
	mul.rn.f32 	%f115, %f2, %f48;
	mov.b32 	%r169, 0;
	bra.uni 	$L__BB0_16;
$L__BB0_11:
	mov.b32 	%r17, %f2;
	mov.b64 	%rd112, 0;
	mov.b32 	%r166, 0;
	mov.u64 	%rd110, __cudart_i2opi_f;
	shl.b32 	%r82, %r17, 8;
	or.b32  	%r83, %r82, -2147483648;
	mov.u64 	%rd111, %rd1;
$L__BB0_12:
	.pragma "nounroll";
	ld.global.nc.u32 	%r81, [%rd110];
	mad.wide.u32 	%rd53, %r81, %r83, %rd112;
	shr.u64 	%rd112, %rd53, 32;
	st.local.u32 	[%rd111], %rd53;
	add.s32 	%r166, %r166, 1;
	add.s64 	%rd111, %rd111, 4;
	add.s64 	%rd110, %rd110, 4;
	setp.ne.s32 	%p11, %r166, 6;
	@%p11 bra 	$L__BB0_12;
	shr.u32 	%r84, %r17, 23;
	st.local.u32 	[%rd1+24], %rd112;
	and.b32  	%r20, %r84, 31;
	and.b32  	%r85, %r84, 224;
	add.s32 	%r86, %r85, -128;
	shr.u32 	%r87, %r86, 5;
	mul.wide.u32 	%rd54, %r87, 4;
	sub.s64 	%rd15, %rd1, %rd54;
	ld.local.u32 	%r167, [%rd15+24];
	ld.local.u32 	%r168, [%rd15+20];
	setp.eq.s32 	%p12, %r20, 0;
	@%p12 bra 	$L__BB0_15;
	shf.l.wrap.b32 	%r167, %r168, %r167, %r20;
	ld.local.u32 	%r88, [%rd15+16];
	shf.l.wrap.b32 	%r168, %r88, %r168, %r20;
$L__BB0_15:
	shr.u32 	%r89, %r167, 30;
	shf.l.wrap.b32 	%r90, %r168, %r167, 2;
	shl.b32 	%r91, %r168, 2;
	shr.u32 	%r92, %r90, 31;
	add.s32 	%r93, %r92, %r89;
	neg.s32 	%r94, %r93;
	setp.lt.s32 	%p13, %r17, 0;
	selp.b32 	%r169, %r94, %r93, %p13;
	xor.b32  	%r95, %r90, %r17;
	shr.s32 	%r96, %r90, 31;
	xor.b32  	%r97, %r96, %r90;
	xor.b32  	%r98, %r96, %r91;
	cvt.u64.u32 	%rd55, %r97;
	shl.b64 	%rd56, %rd55, 32;
	cvt.u64.u32 	%rd57, %r98;
	or.b64  	%rd58, %rd56, %rd57;
	cvt.rn.f64.s64 	%fd3, %rd58;
	mul.f64 	%fd4, %fd3, 0d3BF921FB54442D19;
	cvt.rn.f32.f64 	%f46, %fd4;
	neg.f32 	%f47, %f46;
	setp.lt.s32 	%p14, %r95, 0;
	selp.f32 	%f115, %f47, %f46, %p14;
$L__BB0_16:
	ld.param.u64 	%rd103, [_Z6kernelPfS_S_S_S_S__param_2];
	setp.ltu.f32 	%p15, %f5, 0f47CE4780;
	add.s32 	%r100, %r169, 1;
	mul.rn.f32 	%f49, %f115, %f115;
	and.b32  	%r101, %r169, 1;
	setp.eq.b32 	%p16, %r101, 1;
	selp.f32 	%f50, %f115, 0f3F800000, %p16;
	fma.rn.f32 	%f51, %f49, %f50, 0f00000000;
	fma.rn.f32 	%f52, %f49, 0f37CBAC00, 0fBAB607ED;
	selp.f32 	%f53, 0fB94D4153, %f52, %p16;
	selp.f32 	%f54, 0f3C0885E4, 0f3D2AAABB, %p16;
	fma.rn.f32 	%f55, %f53, %f49, %f54;
	selp.f32 	%f56, 0fBE2AAAA8, 0fBEFFFFFF, %p16;
	fma.rn.f32 	%f57, %f55, %f49, %f56;
	fma.rn.f32 	%f58, %f57, %f51, %f50;
	and.b32  	%r102, %r100, 2;
	setp.eq.s32 	%p17, %r102, 0;
	mov.f32 	%f59, 0f00000000;
	sub.f32 	%f60, %f59, %f58;
	selp.f32 	%f13, %f58, %f60, %p17;
	cvta.to.global.u64 	%rd59, %rd103;
	add.s64 	%rd61, %rd59, %rd40;
	ld.global.f32 	%f14, [%rd61];
	mov.u32 	%r173, %r177;
	mov.f32 	%f116, %f117;
	@%p15 bra 	$L__BB0_24;
	setp.neu.f32 	%p18, %f5, 0f7F800000;
	@%p18 bra 	$L__BB0_19;
	mov.f32 	%f63, 0f00000000;
	mul.rn.f32 	%f116, %f2, %f63;
	mov.b32 	%r173, 0;
	bra.uni 	$L__BB0_24;
$L__BB0_19:
	mov.b64 	%rd115, 0;
	mov.b32 	%r170, 0;
	mov.u64 	%rd113, __cudart_i2opi_f;
	mov.b32 	%r30, %f2;
	shl.b32 	%r105, %r30, 8;
	or.b32  	%r106, %r105, -2147483648;
	mov.u64 	%rd114, %rd1;
$L__BB0_20:
	.pragma "nounroll";
	ld.global.nc.u32 	%r104, [%rd113];
	mad.wide.u32 	%rd64, %r104, %r106, %rd115;
	shr.u64 	%rd115, %rd64, 32;
	st.local.u32 	[%rd114], %rd64;
	add.s32 	%r170, %r170, 1;
	add.s64 	%rd114, %rd114, 4;
	add.s64 	%rd113, %rd113, 4;
	setp.ne.s32 	%p19, %r170, 6;
	@%p19 bra 	$L__BB0_20;
	shr.u32 	%r107, %r30, 23;
	st.local.u32 	[%rd1+24], %rd115;
	and.b32  	%r32, %r107, 31;
	and.b32  	%r108, %r107, 224;
	add.s32 	%r109, %r108, -128;
	shr.u32 	%r110, %r109, 5;
	mul.wide.u32 	%rd65, %r110, 4;
	sub.s64 	%rd22, %rd1, %rd65;
	ld.local.u32 	%r171, [%rd22+24];
	ld.local.u32 	%r172, [%rd22+20];
	setp.eq.s32 	%p20, %r32, 0;
	@%p20 bra 	$L__BB0_23;
	shf.l.wrap.b32 	%r171, %r172, %r171, %r32;
	ld.local.u32 	%r111, [%rd22+16];
	shf.l.wrap.b32 	%r172, %r111, %r172, %r32;
$L__BB0_23:
	shr.u32 	%r112, %r171, 30;
	shf.l.wrap.b32 	%r113, %r172, %r171, 2;
	shl.b32 	%r114, %r172, 2;
	shr.u32 	%r115, %r113, 31;
	add.s32 	%r116, %r115, %r112;
	neg.s32 	%r117, %r116;
	setp.lt.s32 	%p21, %r30, 0;
	selp.b32 	%r173, %r117, %r116, %p21;
	xor.b32  	%r118, %r113, %r30;
	shr.s32 	%r119, %r113, 31;
	xor.b32  	%r120, %r119, %r113;
	xor.b32  	%r121, %r119, %r114;
	cvt.u64.u32 	%rd66, %r120;
	shl.b64 	%rd67, %rd66, 32;
	cvt.u64.u32 	%rd68, %r121;
	or.b64  	%rd69, %rd67, %rd68;
	cvt.rn.f64.s64 	%fd5, %rd69;
	mul.f64 	%fd6, %fd5, 0d3BF921FB54442D19;
	cvt.rn.f32.f64 	%f61, %fd6;
	neg.f32 	%f62, %f61;
	setp.lt.s32 	%p22, %r118, 0;
	selp.f32 	%f116, %f62, %f61, %p22;
$L__BB0_24:
	setp.ltu.f32 	%p23, %f5, 0f47CE4780;
	mul.rn.f32 	%f64, %f116, %f116;
	and.b32  	%r123, %r173, 1;
	setp.eq.b32 	%p24, %r123, 1;
	selp.f32 	%f65, 0f3F800000, %f116, %p24;
	fma.rn.f32 	%f66, %f64, %f65, 0f00000000;
	fma.rn.f32 	%f67, %f64, 0f37CBAC00, 0fBAB607ED;
	selp.f32 	%f68, %f67, 0fB94D4153, %p24;
	selp.f32 	%f69, 0f3D2AAABB, 0f3C0885E4, %p24;
	fma.rn.f32 	%f70, %f68, %f64, %f69;
	selp.f32 	%f71, 0fBEFFFFFF, 0fBE2AAAA8, %p24;
	fma.rn.f32 	%f72, %f70, %f64, %f71;
	fma.rn.f32 	%f73, %f72, %f66, %f65;
	and.b32  	%r124, %r173, 2;
	setp.eq.s32 	%p25, %r124, 0;
	mov.f32 	%f74, 0f00000000;
	sub.f32 	%f75, %f74, %f73;
	selp.f32 	%f18, %f73, %f75, %p25;
	@%p23 bra 	$L__BB0_32;
	setp.neu.f32 	%p26, %f5, 0f7F800000;
	@%p26 bra 	$L__BB0_27;
	mov.f32 	%f78, 0f00000000;
	mul.rn.f32 	%f117, %f2, %f78;
	mov.b32 	%r177, 0;
	bra.uni 	$L__BB0_32;
$L__BB0_27:
	mov.b32 	%r41, %f2;
	mov.b64 	%rd118, 0;
	mov.b32 	%r174, 0;
	mov.u64 	%rd116, __cudart_i2opi_f;
	shl.b32 	%r127, %r41, 8;
	or.b32  	%r128, %r127, -2147483648;
	mov.u64 	%rd117, %rd1;
$L__BB0_28:
	.pragma "nounroll";
	ld.global.nc.u32 	%r126, [%rd116];
	mad.wide.u32 	%rd72, %r126, %r128, %rd118;
	shr.u64 	%rd118, %rd72, 32;
	st.local.u32 	[%rd117], %rd72;
	add.s32 	%r174, %r174, 1;
	add.s64 	%rd117, %rd117, 4;
	add.s64 	%rd116, %rd116, 4;
	setp.ne.s32 	%p27, %r174, 6;
	@%p27 bra 	$L__BB0_28;
	shr.u32 	%r129, %r41, 23;
	st.local.u32 	[%rd1+24], %rd118;
	and.b32  	%r44, %r129, 31;
	and.b32  	%r130, %r129, 224;
	add.s32 	%r131, %r130, -128;
	shr.u32 	%r132, %r131, 5;
	mul.wide.u32 	%rd73, %r132, 4;
	sub.s64 	%rd29, %rd1, %rd73;
	ld.local.u32 	%r175, [%rd29+24];
	ld.local.u32 	%r176, [%rd29+20];
	setp.eq.s32 	%p28, %r44, 0;
	@%p28 bra 	$L__BB0_31;
	shf.l.wrap.b32 	%r175, %r176, %r175, %r44;
	ld.local.u32 	%r133, [%rd29+16];
	shf.l.wrap.b32 	%r176, %r133, %r176, %r44;
$L__BB0_31:
	shr.u32 	%r134, %r175, 30;
	shf.l.wrap.b32 	%r135, %r176, %r175, 2;
	shl.b32 	%r136, %r176, 2;
	shr.u32 	%r137, %r135, 31;
	add.s32 	%r138, %r137, %r134;
	neg.s32 	%r139, %r138;
	setp.lt.s32 	%p29, %r41, 0;
	selp.b32 	%r177, %r139, %r138, %p29;
	xor.b32  	%r140, %r135, %r41;
	shr.s32 	%r141, %r135, 31;
	xor.b32  	%r142, %r141, %r135;
	xor.b32  	%r143, %r141, %r136;
	cvt.u64.u32 	%rd74, %r142;
	shl.b64 	%rd75, %rd74, 32;
	cvt.u64.u32 	%rd76, %r143;
	or.b64  	%rd77, %rd75, %rd76;
	cvt.rn.f64.s64 	%fd7, %rd77;
	mul.f64 	%fd8, %fd7, 0d3BF921FB54442D19;
	cvt.rn.f32.f64 	%f76, %fd8;
	neg.f32 	%f77, %f76;
	setp.lt.s32 	%p30, %r140, 0;
	selp.f32 	%f117, %f77, %f76, %p30;
$L__BB0_32:
	ld.param.u64 	%rd106, [_Z6kernelPfS_S_S_S_S__param_5];
	ld.param.u64 	%rd105, [_Z6kernelPfS_S_S_S_S__param_3];
	ld.param.u64 	%rd104, [_Z6kernelPfS_S_S_S_S__param_2];
	ld.param.u64 	%rd102, [_Z6kernelPfS_S_S_S_S__param_0];
	cvta.to.global.u64 	%rd30, %rd106;
	cvta.to.global.u64 	%rd31, %rd105;
	neg.f32 	%f79, %f14;
	mul.f32 	%f80, %f18, %f79;
	mul.f32 	%f81, %f3, %f13;
	mul.f32 	%f82, %f3, %f9;
	add.u64 	%rd78, %SP, 32;
	add.u64 	%rd79, %SPL, 32;
	add.s32 	%r145, %r177, 1;
	mul.rn.f32 	%f83, %f117, %f117;
	and.b32  	%r146, %r177, 1;
	setp.eq.b32 	%p31, %r146, 1;
	selp.f32 	%f84, %f117, 0f3F800000, %p31;
	fma.rn.f32 	%f85, %f83, %f84, 0f00000000;
	fma.rn.f32 	%f86, %f83, 0f37CBAC00, 0fBAB607ED;
	selp.f32 	%f87, 0fB94D4153, %f86, %p31;
	selp.f32 	%f88, 0f3C0885E4, 0f3D2AAABB, %p31;
	fma.rn.f32 	%f89, %f87, %f83, %f88;
	selp.f32 	%f90, 0fBE2AAAA8, 0fBEFFFFFF, %p31;
	fma.rn.f32 	%f91, %f89, %f83, %f90;
	fma.rn.f32 	%f92, %f91, %f85, %f84;
	and.b32  	%r147, %r145, 2;
	setp.eq.s32 	%p32, %r147, 0;
	mov.f32 	%f93, 0f00000000;
	sub.f32 	%f94, %f93, %f92;
	selp.f32 	%f95, %f92, %f94, %p32;
	mul.f32 	%f96, %f95, %f79;
	setp.gt.f32 	%p33, %f82, 0f00000000;
	setp.lt.u32 	%p34, %r1, 2;
	selp.u32 	%r148, 1, 0, %p34;
	setp.ne.s32 	%p35, %r1, 0;
	selp.s32 	%r149, -1, 0, %p35;
	selp.b32 	%r150, %r148, %r149, %p33;
	setp.gt.f32 	%p36, %f81, 0f00000000;
	setp.lt.u32 	%p37, %r2, 2;
	selp.u32 	%r151, 1, 0, %p37;
	setp.ne.s32 	%p38, %r2, 0;
	selp.s32 	%r152, -1, 0, %p38;
	selp.b32 	%r53, %r151, %r152, %p36;
	cvt.f64.f32 	%fd9, %f3;
	cvt.f64.f32 	%fd10, %f1;
	cvt.f64.f32 	%fd11, %f14;
	cvt.f64.f32 	%fd12, %f2;
	cvt.f64.f32 	%fd13, %f82;
	cvt.f64.f32 	%fd14, %f81;
	cvt.f64.f32 	%fd15, %f80;
	cvt.f64.f32 	%fd16, %f96;
	st.local.v2.u32 	[%rd79], {%r1, %r2};
	st.local.f64 	[%rd79+8], %fd9;
	st.local.f64 	[%rd79+16], %fd10;
	st.local.f64 	[%rd79+24], %fd11;
	st.local.f64 	[%rd79+32], %fd12;
	st.local.f64 	[%rd79+40], %fd13;
	st.local.f64 	[%rd79+48], %fd14;
	st.local.f64 	[%rd79+56], %fd15;
	st.local.f64 	[%rd79+64], %fd16;
	mov.u64 	%rd80, $str;
	cvta.global.u64 	%rd81, %rd80;
	{ // callseq 0, 0
	.param .b64 param0;
	st.param.b64 	[param0], %rd81;
	.param .b64 param1;
	st.param.b64 	[param1], %rd78;
	.param .b32 retval0;
	call.uni (retval0), 
	vprintf, 
	(
	param0, 
	param1
	);
	ld.param.b32 	%r153, [retval0];
	} // callseq 0
	add.s32 	%r155, %r150, %r1;
	st.local.v2.u32 	[%rd79], {%r1, %r2};
	st.local.v2.u32 	[%rd79+8], {%r155, %r2};
	mov.u64 	%rd82, $str$1;
	cvta.global.u64 	%rd83, %rd82;
	{ // callseq 1, 0
	.param .b64 param0;
	st.param.b64 	[param0], %rd83;
	.param .b64 param1;
	st.param.b64 	[param1], %rd78;
	.param .b32 retval0;
	call.uni (retval0), 
	vprintf, 
	(
	param0, 
	param1
	);
	ld.param.b32 	%r156, [retval0];
	} // callseq 1
	add.s32 	%r158, %r53, %r2;
	st.local.v2.u32 	[%rd79], {%r1, %r2};
	st.local.v2.u32 	[%rd79+8], {%r1, %r158};
	{ // callseq 2, 0
	.param .b64 param0;
	st.param.b64 	[param0], %rd83;
	.param .b64 param1;
	st.param.b64 	[param1], %rd78;
	.param .b32 retval0;
	call.uni (retval0), 
	vprintf, 
	(
	param0, 
	param1
	);
	ld.param.b32 	%r159, [retval0];
	} // callseq 2
	add.s32 	%r54, %r3, %r150;
	cvta.to.global.u64 	%rd84, %rd102;
	mul.wide.s32 	%rd85, %r54, 4;
	add.s64 	%rd86, %rd84, %rd85;
	ld.global.f32 	%f97, [%rd86];
	mov.f32 	%f98, 0f3F800000;
	sub.f32 	%f99, %f98, %f97;
	mul.f32 	%f22, %f82, %f99;
	mad.lo.s32 	%r55, %r53, 3, %r3;
	mul.wide.s32 	%rd87, %r55, 4;
	add.s64 	%rd88, %rd84, %rd87;
	ld.global.f32 	%f100, [%rd88];
	sub.f32 	%f101, %f98, %f100;
	mul.f32 	%f102, %f81, %f101;
	mul.f32 	%f23, %f102, 0f3E800000;
	sub.s32 	%r56, %r3, %r150;
	cvta.to.global.u64 	%rd89, %rd104;
	mul.wide.s32 	%rd90, %r56, 4;
	add.s64 	%rd91, %rd89, %rd90;
	ld.global.f32 	%f103, [%rd91];
	sub.f32 	%f104, %f98, %f103;
	mul.f32 	%f24, %f80, %f104;
	sub.s32 	%r161, %r2, %r53;
	mad.lo.s32 	%r57, %r161, 3, %r1;
	mul.wide.s32 	%rd92, %r57, 4;
	add.s64 	%rd93, %rd89, %rd92;
	ld.global.f32 	%f105, [%rd93];
	sub.f32 	%f106, %f98, %f105;
	mul.f32 	%f25, %f96, %f106;
	setp.eq.s32 	%p39, %r150, 0;
	@%p39 bra 	$L__BB0_34;
	mul.f32 	%f107, %f24, 0f3E800000;
	mul.f32 	%f108, %f22, 0f3E800000;
	add.s64 	%rd95, %rd31, %rd85;
	atom.global.add.f32 	%f109, [%rd95], %f108;
	add.s64 	%rd97, %rd30, %rd90;
	atom.global.add.f32 	%f110, [%rd97], %f107;
$L__BB0_34:
	setp.eq.s32 	%p40, %r53, 0;
	@%p40 bra 	$L__BB0_36;
	add.s64 	%rd99, %rd31, %rd87;
	atom.global.add.f32 	%f111, [%rd99], %f23;
	add.s64 	%rd101, %rd30, %rd92;
	mul.f32 	%f112, %f25, 0f3E800000;
	atom.global.add.f32 	%f113, [%rd101], %f112;
$L__BB0_36:
	ret;

}
	// .globl	_Z7kernel2PfS_S_S_S_S_
.visible .entry _Z7kernel2PfS_S_S_S_S_(
	.param .u64 .ptr .align 1 _Z7kernel2PfS_S_S_S_S__param_0,
	.param .u64 .ptr .align 1 _Z7kernel2PfS_S_S_S_S__param_1,
	.param .u64 .ptr .align 1 _Z7kernel2PfS_S_S_S_S__param_2,
	.param .u64 .ptr .align 1 _Z7kernel2PfS_S_S_S_S__param_3,
	.param .u64 .ptr .align 1 _Z7kernel2PfS_S_S_S_S__param_4,
	.param .u64 .ptr .align 1 _Z7kernel2PfS_S_S_S_S__param_5
)
{
	.reg .pred 	%p<5>;
	.reg .b32 	%r<2>;
	.reg .b32 	%f<12>;
	.reg .b64 	%rd<5>;

	ld.param.u64 	%rd2, [_Z7kernel2PfS_S_S_S_S__param_0];
	cvta.to.global.u64 	%rd1, %rd2;
	mov.u32 	%r1, %ctaid.x;
	mul.wide.u32 	%rd3, %r1, 4;
	add.s64 	%rd4, %rd1, %rd3;
	ld.global.f32 	%f1, [%rd4];
	setp.leu.f32 	%p1, %f1, 0f3F800000;
	@%p1 bra 	$L__BB1_7;
	add.f32 	%f2, %f1, 0fBF800000;
	setp.eq.s32 	%p2, %r1, 8;
	@%p2 bra 	$L__BB1_6;
	setp.eq.s32 	%p3, %r1, 2;
	@%p3 bra 	$L__BB1_5;
	setp.ne.s32 	%p4, %r1, 1;
	@%p4 bra 	$L__BB1_7;
	mul.f32 	%f9, %f2, 0f3F000000;
	atom.global.add.f32 	%f10, [%rd1+8], %f9;
	atom.global.add.f32 	%f11, [%rd1+16], %f9;
	bra.uni 	$L__BB1_7;
$L__BB1_5:
	mul.f32 	%f6, %f2, 0f3F000000;
	atom.global.add.f32 	%f7, [%rd1+4], %f6;
	atom.global.add.f32 	%f8, [%rd1+20], %f6;
	bra.uni 	$L__BB1_7;
$L__BB1_6:
	mul.f32 	%f3, %f2, 0f3F000000;
	atom.global.add.f32 	%f4, [%rd1+28], %f3;
	atom.global.add.f32 	%f5, [%rd1+20], %f3;
$L__BB1_7:
	ret;

}


// ===== COMPILED SASS (sm_100) =====

	.target	sm_100

	.elftype	@"ET_EXEC"


//--------------------- .note.nv.tkinfo           --------------------------
	.section	.note.nv.tkinfo,"",@"SHT_NOTE"
	.sectionflags	@"SHF_NOTE_NV_TKINFO"
	.tkinfo
        /*0018*/ 	.word	0x00000002
        /*0030*/ 	.string	""
        /*0030*/ 	.string	"ptxas"
        /*0030*/ 	.string	"Cuda compilation tools, release 13.0, V13.0.88"
        /*0030*/ 	.string	"Build cuda_13.0.r13.0/compiler.36424714_0"
        /*0030*/ 	.string	"-arch sm_100 -m 64 "



//--------------------- .note.nv.cuinfo           --------------------------
	.section	.note.nv.cuinfo,"",@"SHT_NOTE"
	.sectionflags	@"SHF_NOTE_NV_CUINFO"
        /*0018*/ 	.short	0x0002
        /*001a*/ 	.short	0x0064
        /*001c*/ 	.short	0x0082
	.zero		2


//--------------------- .nv.info                  --------------------------
	.section	.nv.info,"",@"SHT_CUDA_INFO"
	.align	4


	//----- nvinfo : EIATTR_REGCOUNT
	.align		4
        /*0000*/ 	.byte	0x04, 0x2f
        /*0002*/ 	.short	(.L_4 - .L_3)
	.align		4
.L_3:
        /*0004*/ 	.word	index@(_Z6kernelPfS_S_S_S_S_)
        /*0008*/ 	.word	0x0000001e


	//----- nvinfo : EIATTR_FRAME_SIZE
	.align		4
.L_4:
        /*000c*/ 	.byte	0x04, 0x11
        /*000e*/ 	.short	(.L_6 - .L_5)
	.align		4
.L_5:
        /*0010*/ 	.word	index@(_Z6kernelPfS_S_S_S_S_)
        /*0014*/ 	.word	0x00000068


	//----- nvinfo : EIATTR_REGCOUNT
	.align		4
.L_6:
        /*0018*/ 	.byte	0x04, 0x2f
        /*001a*/ 	.short	(.L_8 - .L_7)
	.align		4
.L_7:
        /*001c*/ 	.word	index@(_Z7kernel2PfS_S_S_S_S_)
        /*0020*/ 	.word	0x00000008


	//----- nvinfo : EIATTR_FRAME_SIZE
	.align		4
.L_8:
        /*0024*/ 	.byte	0x04, 0x11
        /*0026*/ 	.short	(.L_10 - .L_9)
	.align		4
.L_9:
        /*0028*/ 	.word	index@(_Z7kernel2PfS_S_S_S_S_)
        /*002c*/ 	.word	0x00000000


	//----- nvinfo : EIATTR_MIN_STACK_SIZE
	.align		4
.L_10:
        /*0030*/ 	.byte	0x04, 0x12
        /*0032*/ 	.short	(.L_12 - .L_11)
	.align		4
.L_11:
        /*0034*/ 	.word	index@(_Z7kernel2PfS_S_S_S_S_)
        /*0038*/ 	.word	0x00000000


	//----- nvinfo : EIATTR_MIN_STACK_SIZE
	.align		4
.L_12:
        /*003c*/ 	.byte	0x04, 0x12
        /*003e*/ 	.short	(.L_14 - .L_13)
	.align		4
.L_13:
        /*0040*/ 	.word	index@(_Z6kernelPfS_S_S_S_S_)
        /*0044*/ 	.word	0x00000068
.L_14:


//--------------------- .nv.compat                --------------------------
	.section	.nv.compat,"",@"SHT_CUDA_COMPAT_INFO"
	.align	4
        /*0000*/ 	.byte	0x02, 0x09, 0x00, 0x00, 0x02, 0x02, 0x01, 0x00, 0x02, 0x05, 0x05, 0x00, 0x03, 0x07, 0x01, 0x01
        /*0010*/ 	.byte	0x02, 0x03, 0x00, 0x00, 0x02, 0x06, 0x01, 0x00, 0x04, 0x0b, 0x08, 0x00, 0x01, 0x00, 0x00, 0x00
        /*0020*/ 	.byte	0x00, 0x00, 0x00, 0x00


//--------------------- .nv.info._Z7kernel2PfS_S_S_S_S_ --------------------------
	.section	.nv.info._Z7kernel2PfS_S_S_S_S_,"",@"SHT_CUDA_INFO"
	.sectionflags	@""
	.align	4


	//----- nvinfo : EIATTR_CUDA_API_VERSION
	.align		4
        /*0000*/ 	.byte	0x04, 0x37
        /*0002*/ 	.short	(.L_16 - .L_15)
.L_15:
        /*0004*/ 	.word	0x00000082


	//----- nvinfo : EIATTR_KPARAM_INFO
	.align		4
.L_16:
        /*0008*/ 	.byte	0x04, 0x17
        /*000a*/ 	.short	(.L_18 - .L_17)
.L_17:
        /*000c*/ 	.word	0x00000000
        /*0010*/ 	.short	0x0005
        /*0012*/ 	.short	0x0028
        /*0014*/ 	.byte	0x00, 0xf5, 0x21, 0x00


	//----- nvinfo : EIATTR_KPARAM_INFO
	.align		4
.L_18:
        /*0018*/ 	.byte	0x04, 0x17
        /*001a*/ 	.short	(.L_20 - .L_19)
.L_19:
        /*001c*/ 	.word	0x00000000
        /*0020*/ 	.short	0x0004
        /*0022*/ 	.short	0x0020
        /*0024*/ 	.byte	0x00, 0xf5, 0x21, 0x00


	//----- nvinfo : EIATTR_KPARAM_INFO
	.align		4
.L_20:
        /*0028*/ 	.byte	0x04, 0x17
        /*002a*/ 	.short	(.L_22 - .L_21)
.L_21:
        /*002c*/ 	.word	0x00000000
        /*0030*/ 	.short	0x0003
        /*0032*/ 	.short	0x0018
        /*0034*/ 	.byte	0x00, 0xf5, 0x21, 0x00


	//----- nvinfo : EIATTR_KPARAM_INFO
	.align		4
.L_22:
        /*0038*/ 	.byte	0x04, 0x17
        /*003a*/ 	.short	(.L_24 - .L_23)
.L_23:
        /*003c*/ 	.word	0x00000000
        /*0040*/ 	.short	0x0002
        /*0042*/ 	.short	0x0010
        /*0044*/ 	.byte	0x00, 0xf5, 0x21, 0x00


	//----- nvinfo : EIATTR_KPARAM_INFO
	.align		4
.L_24:
        /*0048*/ 	.byte	0x04, 0x17
        /*004a*/ 	.short	(.L_26 - .L_25)
.L_25:
        /*004c*/ 	.word	0x00000000
        /*0050*/ 	.short	0x0001
        /*0052*/ 	.short	0x0008
        /*0054*/ 	.byte	0x00, 0xf5, 0x21, 0x00


	//----- nvinfo : EIATTR_KPARAM_INFO
	.align		4
.L_26:
        /*0058*/ 	.byte	0x04, 0x17
        /*005a*/ 	.short	(.L_28 - .L_27)
.L_27:
        /*005c*/ 	.word	0x00000000
        /*0060*/ 	.short	0x0000
        /*0062*/ 	.short	0x0000
        /*0064*/ 	.byte	0x00, 0xf5, 0x21, 0x00


	//----- nvinfo : EIATTR_SPARSE_MMA_MASK
	.align		4
.L_28:
        /*0068*/ 	.byte	0x03, 0x50
        /*006a*/ 	.short	0x0000


	//----- nvinfo : EIATTR_MAXREG_COUNT
	.align		4
        /*006c*/ 	.byte	0x03, 0x1b
        /*006e*/ 	.short	0x00ff


	//----- nvinfo : EIATTR_MERCURY_ISA_VERSION
	.align		4
        /*0070*/ 	.byte	0x03, 0x5f
        /*0072*/ 	.short	0x0101


	//----- nvinfo : EIATTR_VRC_CTA_INIT_COUNT
	.align		4
        /*0074*/ 	.byte	0x02, 0x4a
	.zero		1
	.zero		1


	//----- nvinfo : EIATTR_EXIT_INSTR_OFFSETS
	.align		4
        /*0078*/ 	.byte	0x04, 0x1c
        /*007a*/ 	.short	(.L_30 - .L_29)


	//   ....[0]....
.L_29:
        /*007c*/ 	.word	0x00000070


	//   ....[1]....
        /*0080*/ 	.word	0x000000e0


	//   ....[2]....
        /*0084*/ 	.word	0x00000170


	//   ....[3]....
        /*0088*/ 	.word	0x00000200


	//   ....[4]....
        /*008c*/ 	.word	0x00000290


	//----- nvinfo : EIATTR_CBANK_PARAM_SIZE
	.align		4
.L_30:
        /*0090*/ 	.byte	0x03, 0x19
        /*0092*/ 	.short	0x0030


	//----- nvinfo : EIATTR_PARAM_CBANK
	.align		4
        /*0094*/ 	.byte	0x04, 0x0a
        /*0096*/ 	.short	(.L_32 - .L_31)
	.align		4
.L_31:
        /*0098*/ 	.word	index@(.nv.constant0._Z7kernel2PfS_S_S_S_S_)
        /*009c*/ 	.short	0x0380
        /*009e*/ 	.short	0x0030


	//----- nvinfo : EIATTR_SW_WAR
	.align		4
.L_32:
        /*00a0*/ 	.byte	0x04, 0x36
        /*00a2*/ 	.short	(.L_34 - .L_33)
.L_33:
        /*00a4*/ 	.word	0x00000008
.L_34:


//--------------------- .nv.info._Z6kernelPfS_S_S_S_S_ --------------------------
	.section	.nv.info._Z6kernelPfS_S_S_S_S_,"",@"SHT_CUDA_INFO"
	.sectionflags	@""
	.align	4


	//----- nvinfo : EIATTR_CUDA_API_VERSION
	.align		4
        /*0000*/ 	.byte	0x04, 0x37
        /*0002*/ 	.short	(.L_36 - .L_35)
.L_35:
        /*0004*/ 	.word	0x00000082


	//----- nvinfo : EIATTR_KPARAM_INFO
	.align		4
.L_36:
        /*0008*/ 	.byte	0x04, 0x17
        /*000a*/ 	.short	(.L_38 - .L_37)
.L_37:
        /*000c*/ 	.word	0x00000000
        /*0010*/ 	.short	0x0005
        /*0012*/ 	.short	0x0028
        /*0014*/ 	.byte	0x00, 0xf5, 0x21, 0x00


	//----- nvinfo : EIATTR_KPARAM_INFO
	.align		4
.L_38:
        /*0018*/ 	.byte	0x04, 0x17
        /*001a*/ 	.short	(.L_40 - .L_39)
.L_39:
        /*001c*/ 	.word	0x00000000
        /*0020*/ 	.short	0x0004
        /*0022*/ 	.short	0x0020
        /*0024*/ 	.byte	0x00, 0xf5, 0x21, 0x00


	//----- nvinfo : EIATTR_KPARAM_INFO
	.align		4
.L_40:
        /*0028*/ 	.byte	0x04, 0x17
        /*002a*/ 	.short	(.L_42 - .L_41)
.L_41:
        /*002c*/ 	.word	0x00000000
        /*0030*/ 	.short	0x0003
        /*0032*/ 	.short	0x0018
        /*0034*/ 	.byte	0x00, 0xf5, 0x21, 0x00


	//----- nvinfo : EIATTR_KPARAM_INFO
	.align		4
.L_42:
        /*0038*/ 	.byte	0x04, 0x17
        /*003a*/ 	.short	(.L_44 - .L_43)
.L_43:
        /*003c*/ 	.word	0x00000000
        /*0040*/ 	.short	0x0002
        /*0042*/ 	.short	0x0010
        /*0044*/ 	.byte	0x00, 0xf5, 0x21, 0x00


	//----- nvinfo : EIATTR_KPARAM_INFO
	.align		4
.L_44:
        /*0048*/ 	.byte	0x04, 0x17
        /*004a*/ 	.short	(.L_46 - .L_45)
.L_45:
        /*004c*/ 	.word	0x00000000
        /*0050*/ 	.short	0x0001
        /*0052*/ 	.short	0x0008
        /*0054*/ 	.byte	0x00, 0xf5, 0x21, 0x00


	//----- nvinfo : EIATTR_KPARAM_INFO
	.align		4
.L_46:
        /*0058*/ 	.byte	0x04, 0x17
        /*005a*/ 	.short	(.L_48 - .L_47)
.L_47:
        /*005c*/ 	.word	0x00000000
        /*0060*/ 	.short	0x0000
        /*0062*/ 	.short	0x0000
        /*0064*/ 	.byte	0x00, 0xf5, 0x21, 0x00


	//----- nvinfo : EIATTR_SPARSE_MMA_MASK
	.align		4
.L_48:
        /*0068*/ 	.byte	0x03, 0x50
        /*006a*/ 	.short	0x0000


	//----- nvinfo : EIATTR_MAXREG_COUNT
	.align		4
        /*006c*/ 	.byte	0x03, 0x1b
        /*006e*/ 	.short	0x00ff


	//----- nvinfo : EIATTR_EXTERNS
	.align		4
        /*0070*/ 	.byte	0x04, 0x0f
        /*0072*/ 	.short	(.L_50 - .L_49)


	//   ....[0]....
	.align		4
.L_49:
        /*0074*/ 	.word	index@(vprintf)


	//----- nvinfo : EIATTR_MERCURY_ISA_VERSION
	.align		4
.L_50:
        /*0078*/ 	.byte	0x03, 0x5f
        /*007a*/ 	.short	0x0101


	//----- nvinfo : EIATTR_VRC_CTA_INIT_COUNT
	.align		4
        /*007c*/ 	.byte	0x02, 0x4a
	.zero		1
	.zero		1


	//----- nvinfo : EIATTR_SYSCALL_OFFSETS
	.align		4
        /*0080*/ 	.byte	0x04, 0x46
        /*0082*/ 	.short	(.L_52 - .L_51)


	//   ....[0]....
.L_51:
        /*0084*/ 	.word	0x00001670


	//   ....[1]....
        /*0088*/ 	.word	0x00001740


	//   ....[2]....
        /*008c*/ 	.word	0x00001800


	//----- nvinfo : EIATTR_EXIT_INSTR_OFFSETS
	.align		4
.L_52:
        /*0090*/ 	.byte	0x04, 0x1c
        /*0092*/ 	.short	(.L_54 - .L_53)


	//   ....[0]....
.L_53:
        /*0094*/ 	.word	0x00001a00


	//   ....[1]....
        /*0098*/ 	.word	0x00001ab0


	//----- nvinfo : EIATTR_CRS_STACK_SIZE
	.align		4
.L_54:
        /*009c*/ 	.byte	0x04, 0x1e
        /*009e*/ 	.short	(.L_56 - .L_55)
.L_55:
        /*00a0*/ 	.word	0x00000000


	//----- nvinfo : EIATTR_CBANK_PARAM_SIZE
	.align		4
.L_56:
        /*00a4*/ 	.byte	0x03, 0x19
        /*00a6*/ 	.short	0x0030


	//----- nvinfo : EIATTR_PARAM_CBANK
	.align		4
        /*00a8*/ 	.byte	0x04, 0x0a
        /*00aa*/ 	.short	(.L_58 - .L_57)
	.align		4
.L_57:
        /*00ac*/ 	.word	index@(.nv.constant0._Z6kernelPfS_S_S_S_S_)
        /*00b0*/ 	.short	0x0380
        /*00b2*/ 	.short	0x0030


	//----- nvinfo : EIATTR_SW_WAR
	.align		4
.L_58:
        /*00b4*/ 	.byte	0x04, 0x36
        /*00b6*/ 	.short	(.L_60 - .L_59)
.L_59:
        /*00b8*/ 	.word	0x00000008
.L_60:


//--------------------- .nv.callgraph             --------------------------
	.section	.nv.callgraph,"",@"SHT_CUDA_CALLGRAPH"
	.align	4
	.sectionentsize	8
	.align		4
        /*0000*/ 	.word	0x00000000
	.align		4
        /*0004*/ 	.word	0xffffffff
	.align		4
        /*0008*/ 	.word	index@(_Z6kernelPfS_S_S_S_S_)
	.align		4
        /*000c*/ 	.word	index@(vprintf)
	.align		4
        /*0010*/ 	.word	0x00000000
	.align		4
        /*0014*/ 	.word	0xfffffffe
	.align		4
        /*0018*/ 	.word	0x00000000
	.align		4
        /*001c*/ 	.word	0xfffffffd
	.align		4
        /*0020*/ 	.word	0x00000000
	.align		4
        /*0024*/ 	.word	0xfffffffc


//--------------------- .nv.constant4             --------------------------
	.section	.nv.constant4,"a",@progbits
	.align	8
	.align		8
.nv.constant4:
        /*0000*/ 	.dword	$str
	.align		8
        /*0008*/ 	.dword	$str$1
	.align		8
        /*0010*/ 	.dword	__cudart_i2opi_f
	.align		8
        /*0018*/ 	.dword	vprintf


//--------------------- .text._Z7kernel2PfS_S_S_S_S_ --------------------------
	.section	.text._Z7kernel2PfS_S_S_S_S_,"ax",@progbits
	.align	128
        .global         _Z7kernel2PfS_S_S_S_S_
        .type           _Z7kernel2PfS_S_S_S_S_,@function
        .size           _Z7kernel2PfS_S_S_S_S_,(.L_x_17 - _Z7kernel2PfS_S_S_S_S_)
        .other          _Z7kernel2PfS_S_S_S_S_,@"STO_CUDA_ENTRY STV_DEFAULT"
_Z7kernel2PfS_S_S_S_S_:
.text._Z7kernel2PfS_S_S_S_S_:
[----:B------:R-:W-:Y:S01]  /*0000*/  LDC R1, c[0x0][0x37c] ;  /* 0x0000df00ff017b82 */ /* 0x000fe20000000800 */
[----:B------:R-:W0:Y:S07]  /*0010*/  S2R R5, SR_CTAID.X ;  /* 0x0000000000057919 */ /* 0x000e2e0000002500 */
[----:B------:R-:W0:Y:S01]  /*0020*/  LDC.64 R2, c[0x0][0x380] ;  /* 0x0000e000ff027b82 */ /* 0x000e220000000a00 */
[----:B------:R-:W1:Y:S01]  /*0030*/  LDCU.64 UR6, c[0x0][0x358] ;  /* 0x00006b00ff0677ac */ /* 0x000e620008000a00 */
[----:B0-----:R-:W-:-:S06]  /*0040*/  IMAD.WIDE.U32 R2, R5, 0x4, R2 ;  /* 0x0000000405027825 */ /* 0x001fcc00078e0002 */
[----:B-1----:R-:W2:Y:S02]  /*0050*/  LDG.E R2, desc[UR6][R2.64] ;  /* 0x0000000602027981 */ /* 0x002ea4000c1e1900 */
[----:B--2---:R-:W-:-:S13]  /*0060*/  FSETP.GT.AND P0, PT, R2, 1, PT ;  /* 0x3f8000000200780b */ /* 0x004fda0003f04000 */
[----:B------:R-:W-:Y:S05]  /*0070*/  @!P0 EXIT ;  /* 0x000000000000894d */ /* 0x000fea0003800000 */
[----:B------:R-:W-:Y:S01]  /*0080*/  ISETP.NE.AND P0, PT, R5, 0x8, PT ;  /* 0x000000080500780c */ /* 0x000fe20003f05270 */
[----:B------:R-:W-:-:S12]  /*0090*/  FADD R0, R2, -1 ;  /* 0xbf80000002007421 */ /* 0x000fd80000000000 */
[----:B------:R-:W-:Y:S05]  /*00a0*/  @!P0 BRA `(.L_x_0) ;  /* 0x0000000000588947 */ /* 0x000fea0003800000 */
[----:B------:R-:W-:-:S13]  /*00b0*/  ISETP.NE.AND P0, PT, R5, 0x2, PT ;  /* 0x000000020500780c */ /* 0x000fda0003f05270 */
[----:B------:R-:W-:Y:S05]  /*00c0*/  @!P0 BRA `(.L_x_1) ;  /* 0x00000000002c8947 */ /* 0x000fea0003800000 */
[----:B------:R-:W-:-:S13]  /*00d0*/  ISETP.NE.AND P0, PT, R5, 0x1, PT ;  /* 0x000000010500780c */ /* 0x000fda0003f05270 */
[----:B------:R-:W-:Y:S05]  /*00e0*/  @P0 EXIT ;  /* 0x000000000000094d */ /* 0x000fea0003800000 */
[----:B------:R-:W0:Y:S01]  /*00f0*/  LDCU.64 UR4, c[0x0][0x380] ;  /* 0x00007000ff0477ac */ /* 0x000e220008000a00 */
[----:B------:R-:W-:Y:S01]  /*0100*/  FMUL R5, R0, 0.5 ;  /* 0x3f00000000057820 */ /* 0x000fe20000400000 */
[----:B0-----:R-:W-:-:S04]  /*0110*/  UIADD3 UR4, UP0, UPT, UR4, 0x8, URZ ;  /* 0x0000000804047890 */ /* 0x001fc8000ff1e0ff */
[----:B------:R-:W-:Y:S02]  /*0120*/  UIADD3.X UR5, UPT, UPT, URZ, UR5, URZ, UP0, !UPT ;  /* 0x00000005ff057290 */ /* 0x000fe400087fe4ff */
[----:B------:R-:W-:-:S04]  /*0130*/  MOV R2, UR4 ;  /* 0x0000000400027c02 */ /* 0x000fc80008000f00 */
[----:B------:R-:W-:-:S05]  /*0140*/  MOV R3, UR5 ;  /* 0x0000000500037c02 */ /* 0x000fca0008000f00 */
[----:B------:R-:W-:Y:S04]  /*0150*/  REDG.E.ADD.F32.FTZ.RN.STRONG.GPU desc[UR6][R2.64], R5 ;  /* 0x00000005020079a6 */ /* 0x000fe8000c12f306 */
[----:B------:R-:W-:Y:S01]  /*0160*/  REDG.E.ADD.F32.FTZ.RN.STRONG.GPU desc[UR6][R2.64+0x8], R5 ;  /* 0x00000805020079a6 */ /* 0x000fe2000c12f306 */
[----:B------:R-:W-:Y:S05]  /*0170*/  EXIT ;  /* 0x000000000000794d */ /* 0x000fea0003800000 */
.L_x_1:
[----:B------:R-:W0:Y:S01]  /*0180*/  LDCU.64 UR4, c[0x0][0x380] ;  /* 0x00007000ff0477ac */ /* 0x000e220008000a00 */
[----:B------:R-:W-:Y:S01]  /*0190*/  FMUL R5, R0, 0.5 ;  /* 0x3f00000000057820 */ /* 0x000fe20000400000 */
[----:B0-----:R-:W-:-:S04]  /*01a0*/  UIADD3 UR4, UP0, UPT, UR4, 0x4, URZ ;  /* 0x0000000404047890 */ /* 0x001fc8000ff1e0ff */
[----:B------:R-:W-:Y:S02]  /*01b0*/  UIADD3.X UR5, UPT, UPT, URZ, UR5, URZ, UP0, !UPT ;  /* 0x00000005ff057290 */ /* 0x000fe400087fe4ff */
[----:B------:R-:W-:-:S04]  /*01c0*/  MOV R2, UR4 ;  /* 0x0000000400027c02 */ /* 0x000fc80008000f00 */
[----:B------:R-:W-:-:S05]  /*01d0*/  IMAD.U32 R3, RZ, RZ, UR5 ;  /* 0x00000005ff037e24 */ /* 0x000fca000f8e00ff */
[----:B------:R-:W-:Y:S04]  /*01e0*/  REDG.E.ADD.F32.FTZ.RN.STRONG.GPU desc[UR6][R2.64], R5 ;  /* 0x00000005020079a6 */ /* 0x000fe8000c12f306 */
[----:B------:R-:W-:Y:S01]  /*01f0*/  REDG.E.ADD.F32.FTZ.RN.STRONG.GPU desc[UR6][R2.64+0x10], R5 ;  /* 0x00001005020079a6 */ /* 0x000fe2000c12f306 */
[----:B------:R-:W-:Y:S05]  /*0200*/  EXIT ;  /* 0x000000000000794d */ /* 0x000fea0003800000 */
.L_x_0:
        /* <DEDUP_REMOVED lines=9> */
.L_x_2:
[----:B------:R-:W-:-:S00]  /*02a0*/  BRA `(.L_x_2) ;  /* 0xfffffffc00fc7947 */ /* 0x000fc0000383ffff */
[----:B------:R-:W-:-:S00]  /*02b0*/  NOP ;  /* 0x0000000000007918 */ /* 0x000fc00000000000 */
        /* <DEDUP_REMOVED lines=12> */
.L_x_17:


//--------------------- .text._Z6kernelPfS_S_S_S_S_ --------------------------
	.section	.text._Z6kernelPfS_S_S_S_S_,"ax",@progbits
	.align	128
        .global         _Z6kernelPfS_S_S_S_S_
        .type           _Z6kernelPfS_S_S_S_S_,@function
        .size           _Z6kernelPfS_S_S_S_S_,(.L_x_18 - _Z6kernelPfS_S_S_S_S_)
        .other          _Z6kernelPfS_S_S_S_S_,@"STO_CUDA_ENTRY STV_DEFAULT"
_Z6kernelPfS_S_S_S_S_:
.text._Z6kernelPfS_S_S_S_S_:
[----:B------:R-:W0:Y:S01]  /*0000*/  LDC R1, c[0x0][0x37c] ;  /* 0x0000df00ff017b82 */ /* 0x000e220000000800 */
[----:B------:R-:W1:Y:S07]  /*0010*/  S2R R16, SR_CTAID.X ;  /* 0x0000000000107919 */ /* 0x000e6e0000002500 */
[----:B------:R-:W2:Y:S01]  /*0020*/  LDC.64 R20, c[0x0][0x388] ;  /* 0x0000e200ff147b82 */ /* 0x000ea20000000a00 */
[----:B------:R-:W3:Y:S01]  /*0030*/  LDCU.64 UR36, c[0x0][0x358] ;  /* 0x00006b00ff2477ac */ /* 0x000ee20008000a00 */
[----:B0-----:R-:W-:Y:S01]  /*0040*/  VIADD R1, R1, 0xffffff98 ;  /* 0xffffff9801017836 */ /* 0x001fe20000000000 */
[----:B------:R-:W1:Y:S05]  /*0050*/  S2R R17, SR_CTAID.Y ;  /* 0x0000000000117919 */ /* 0x000e6a0000002600 */
[----:B------:R-:W0:Y:S01]  /*0060*/  LDC.64 R12, c[0x0][0x380] ;  /* 0x0000e000ff0c7b82 */ /* 0x000e220000000a00 */
[----:B-1----:R-:W-:-:S04]  /*0070*/  IMAD R4, R17, 0x3, R16 ;  /* 0x0000000311047824 */ /* 0x002fc800078e0210 */
[----:B--2---:R-:W-:-:S06]  /*0080*/  IMAD.WIDE.U32 R20, R4, 0x4, R20 ;  /* 0x0000000404147825 */ /* 0x004fcc00078e0014 */
[----:B---3--:R-:W2:Y:S01]  /*0090*/  LDG.E R20, desc[UR36][R20.64] ;  /* 0x0000002414147981 */ /* 0x008ea2000c1e1900 */
[----:B0-----:R-:W-:-:S06]  /*00a0*/  IMAD.WIDE.U32 R12, R4, 0x4, R12 ;  /* 0x00000004040c7825 */ /* 0x001fcc00078e000c */
[----:B------:R0:W5:Y:S01]  /*00b0*/  LDG.E R12, desc[UR36][R12.64] ;  /* 0x000000240c0c7981 */ /* 0x000162000c1e1900 */
[----:B------:R-:W1:Y:S01]  /*00c0*/  LDC R22, c[0x0][0x2f8] ;  /* 0x0000be00ff167b82 */ /* 0x000e620000000800 */
[----:B------:R-:W3:Y:S01]  /*00d0*/  LDCU UR5, c[0x0][0x2fc] ;  /* 0x00005f80ff0577ac */ /* 0x000ee20008000800 */
[----:B--2---:R-:W-:-:S04]  /*00e0*/  FADD R7, R20, R20 ;  /* 0x0000001414077221 */ /* 0x004fc80000000000 */
[----:B------:R-:W-:-:S04]  /*00f0*/  FMUL R7, R7, 3.1415927410125732422 ;  /* 0x40490fdb07077820 */ /* 0x000fc80000400000 */
[C---:B------:R-:W-:Y:S01]  /*0100*/  FMUL R0, R7.reuse, 0.63661974668502807617 ;  /* 0x3f22f98307007820 */ /* 0x040fe20000400000 */
[----:B------:R-:W-:-:S05]  /*0110*/  FSETP.GE.AND P0, PT, |R7|, 105615, PT ;  /* 0x47ce47800700780b */ /* 0x000fca0003f06200 */
[----:B------:R-:W2:Y:S02]  /*0120*/  F2I.NTZ R0, R0 ;  /* 0x0000000000007305 */ /* 0x000ea40000203100 */
[----:B--2---:R-:W-:Y:S01]  /*0130*/  I2FP.F32.S32 R2, R0 ;  /* 0x0000000000027245 */ /* 0x004fe20000201400 */
[----:B------:R-:W-:-:S04]  /*0140*/  IMAD.MOV.U32 R18, RZ, RZ, R0 ;  /* 0x000000ffff127224 */ /* 0x000fc800078e0000 */
[----:B------:R-:W-:-:S04]  /*0150*/  FFMA R3, R2, -1.5707962512969970703, R7 ;  /* 0xbfc90fda02037823 */ /* 0x000fc80000000007 */
[----:B------:R-:W-:-:S04]  /*0160*/  FFMA R3, R2, -7.5497894158615963534e-08, R3 ;  /* 0xb3a2216802037823 */ /* 0x000fc80000000003 */
[----:B------:R-:W-:-:S04]  /*0170*/  FFMA R15, R2, -5.3903029534742383927e-15, R3 ;  /* 0xa7c234c5020f7823 */ /* 0x000fc80000000003 */
[----:B------:R-:W-:Y:S01]  /*0180*/  IMAD.MOV.U32 R2, RZ, RZ, R15 ;  /* 0x000000ffff027224 */ /* 0x000fe200078e000f */
[----:B01-3--:R-:W-:Y:S06]  /*0190*/  @!P0 BRA `(.L_x_3) ;  /* 0x0000000000dc8947 */ /* 0x00bfec0003800000 */
[----:B------:R-:W-:-:S13]  /*01a0*/  FSETP.NEU.AND P1, PT, |R7|, +INF , PT ;  /* 0x7f8000000700780b */ /* 0x000fda0003f2d200 */
[----:B------:R-:W-:Y:S01]  /*01b0*/  @!P1 FMUL R2, RZ, R7 ;  /* 0x00000007ff029220 */ /* 0x000fe20000400000 */
[----:B------:R-:W-:Y:S01]  /*01c0*/  @!P1 IMAD.MOV.U32 R0, RZ, RZ, RZ ;  /* 0x000000ffff009224 */ /* 0x000fe200078e00ff */
[----:B------:R-:W-:Y:S06]  /*01d0*/  @!P1 BRA `(.L_x_3) ;  /* 0x0000000000cc9947 */ /* 0x000fec0003800000 */
[----:B------:R-:W-:Y:S02]  /*01e0*/  IMAD.SHL.U32 R2, R7, 0x100, RZ ;  /* 0x0000010007027824 */ /* 0x000fe400078e00ff */
[----:B------:R-:W-:Y:S02]  /*01f0*/  HFMA2 R6, -RZ, RZ, 0, 0 ;  /* 0x00000000ff067431 */ /* 0x000fe400000001ff */
[----:B------:R-:W-:Y:S01]  /*0200*/  IMAD.MOV.U32 R13, RZ, RZ, RZ ;  /* 0x000000ffff0d7224 */ /* 0x000fe200078e00ff */
[----:B------:R-:W0:Y:S01]  /*0210*/  LDCU.64 UR6, c[0x4][0x10] ;  /* 0x01000200ff0677ac */ /* 0x000e220008000a00 */
[----:B------:R-:W-:Y:S01]  /*0220*/  IMAD.MOV.U32 R0, RZ, RZ, R1 ;  /* 0x000000ffff007224 */ /* 0x000fe200078e0001 */
[----:B------:R-:W-:Y:S01]  /*0230*/  LOP3.LUT R5, R2, 0x80000000, RZ, 0xfc, !PT ;  /* 0x8000000002057812 */ /* 0x000fe200078efcff */
[----:B------:R-:W-:-:S06]  /*0240*/  UMOV UR4, URZ ;  /* 0x000000ff00047c82 */ /* 0x000fcc0008000000 */
.L_x_4:
[----:B0-----:R-:W-:Y:S02]  /*0250*/  IMAD.U32 R8, RZ, RZ, UR6 ;  /* 0x00000006ff087e24 */ /* 0x001fe4000f8e00ff */
[----:B------:R-:W-:-:S05]  /*0260*/  IMAD.U32 R9, RZ, RZ, UR7 ;  /* 0x00000007ff097e24 */ /* 0x000fca000f8e00ff */
[----:B------:R-:W2:Y:S01]  /*0270*/  LDG.E.CONSTANT R2, desc[UR36][R8.64] ;  /* 0x0000002408027981 */ /* 0x000ea2000c1e9900 */
[----:B------:R-:W-:Y:S02]  /*0280*/  UIADD3 UR6, UP0, UPT, UR6, 0x4, URZ ;  /* 0x0000000406067890 */ /* 0x000fe4000ff1e0ff */
[----:B------:R-:W-:Y:S02]  /*0290*/  UIADD3 UR4, UPT, UPT, UR4, 0x1, URZ ;  /* 0x0000000104047890 */ /* 0x000fe4000fffe0ff */
[----:B------:R-:W-:Y:S02]  /*02a0*/  UIADD3.X UR7, UPT, UPT, URZ, UR7, URZ, UP0, !UPT ;  /* 0x00000007ff077290 */ /* 0x000fe400087fe4ff */
[----:B------:R-:W-:Y:S01]  /*02b0*/  UISETP.NE.AND UP0, UPT, UR4, 0x6, UPT ;  /* 0x000000060400788c */ /* 0x000fe2000bf05270 */
[----:B--2---:R-:W-:-:S03]  /*02c0*/  IMAD.WIDE.U32 R2, R2, R5, RZ ;  /* 0x0000000502027225 */ /* 0x004fc600078e00ff */
[----:B------:R-:W-:-:S05]  /*02d0*/  IADD3 R11, P1, PT, R2, R6, RZ ;  /* 0x00000006020b7210 */ /* 0x000fca0007f3e0ff */
[----:B------:R0:W-:Y:S01]  /*02e0*/  STL [R0], R11 ;  /* 0x0000000b00007387 */ /* 0x0001e20000100800 */
[----:B------:R-:W-:Y:S01]  /*02f0*/  IMAD.X R6, R3, 0x1, R13, P1 ;  /* 0x0000000103067824 */ /* 0x000fe200008e060d */
[----:B0-----:R-:W-:Y:S01]  /*0300*/  IADD3 R0, PT, PT, R0, 0x4, RZ ;  /* 0x0000000400007810 */ /* 0x001fe20007ffe0ff */
[----:B------:R-:W-:Y:S06]  /*0310*/  BRA.U UP0, `(.L_x_4) ;  /* 0xfffffffd00cc7547 */ /* 0x000fec000b83ffff */
[----:B------:R-:W-:Y:S01]  /*0320*/  SHF.R.U32.HI R8, RZ, 0x17, R7 ;  /* 0x00000017ff087819 */ /* 0x000fe20000011607 */
[----:B------:R0:W-:Y:S03]  /*0330*/  STL [R1+0x18], R6 ;  /* 0x0000180601007387 */ /* 0x0001e60000100800 */
[C---:B------:R-:W-:Y:S02]  /*0340*/  LOP3.LUT R0, R8.reuse, 0xe0, RZ, 0xc0, !PT ;  /* 0x000000e008007812 */ /* 0x040fe400078ec0ff */
[----:B------:R-:W-:-:S03]  /*0350*/  LOP3.LUT P1, RZ, R8, 0x1f, RZ, 0xc0, !PT ;  /* 0x0000001f08ff7812 */ /* 0x000fc6000782c0ff */
[----:B------:R-:W-:-:S05]  /*0360*/  VIADD R0, R0, 0xffffff80 ;  /* 0xffffff8000007836 */ /* 0x000fca0000000000 */
[----:B------:R-:W-:-:S05]  /*0370*/  SHF.R.U32.HI R0, RZ, 0x5, R0 ;  /* 0x00000005ff007819 */ /* 0x000fca0000011600 */
[----:B------:R-:W-:-:S05]  /*0380*/  IMAD R10, R0, -0x4, R1 ;  /* 0xfffffffc000a7824 */ /* 0x000fca00078e0201 */
[----:B------:R-:W2:Y:S04]  /*0390*/  LDL R3, [R10+0x18] ;  /* 0x000018000a037983 */ /* 0x000ea80000100800 */
[----:B------:R-:W2:Y:S04]  /*03a0*/  LDL R2, [R10+0x14] ;  /* 0x000014000a027983 */ /* 0x000ea80000100800 */
[----:B------:R-:W3:Y:S01]  /*03b0*/  @P1 LDL R5, [R10+0x10] ;  /* 0x000010000a051983 */ /* 0x000ee20000100800 */
[----:B------:R-:W-:Y:S01]  /*03c0*/  LOP3.LUT R0, R8, 0x1f, RZ, 0xc0, !PT ;  /* 0x0000001f08007812 */ /* 0x000fe200078ec0ff */
[----:B------:R-:W-:Y:S01]  /*03d0*/  UMOV UR6, 0x54442d19 ;  /* 0x54442d1900067882 */ /* 0x000fe20000000000 */
[----:B------:R-:W-:-:S02]  /*03e0*/  UMOV UR7, 0x3bf921fb ;  /* 0x3bf921fb00077882 */ /* 0x000fc40000000000 */
[-C--:B--2---:R-:W-:Y:S02]  /*03f0*/  @P1 SHF.L.W.U32.HI R3, R2, R0.reuse, R3 ;  /* 0x0000000002031219 */ /* 0x084fe40000010e03 */
[----:B---3--:R-:W-:Y:S02]  /*0400*/  @P1 SHF.L.W.U32.HI R2, R5, R0, R2 ;  /* 0x0000000005021219 */ /* 0x008fe40000010e02 */
[----:B------:R-:W-:Y:S02]  /*0410*/  ISETP.GE.AND P1, PT, R7, RZ, PT ;  /* 0x000000ff0700720c */ /* 0x000fe40003f26270 */
[C-C-:B------:R-:W-:Y:S01]  /*0420*/  SHF.L.W.U32.HI R0, R2.reuse, 0x2, R3.reuse ;  /* 0x0000000202007819 */ /* 0x140fe20000010e03 */
[----:B------:R-:W-:Y:S01]  /*0430*/  IMAD.SHL.U32 R2, R2, 0x4, RZ ;  /* 0x0000000402027824 */ /* 0x000fe200078e00ff */
[----:B------:R-:W-:Y:S02]  /*0440*/  SHF.R.U32.HI R3, RZ, 0x1e, R3 ;  /* 0x0000001eff037819 */ /* 0x000fe40000011603 */
[----:B------:R-:W-:-:S04]  /*0450*/  SHF.R.S32.HI R5, RZ, 0x1f, R0 ;  /* 0x0000001fff057819 */ /* 0x000fc80000011400 */
[C---:B------:R-:W-:Y:S02]  /*0460*/  LOP3.LUT R8, R5.reuse, R2, RZ, 0x3c, !PT ;  /* 0x0000000205087212 */ /* 0x040fe400078e3cff */
[----:B------:R-:W-:Y:S02]  /*0470*/  LOP3.LUT R9, R5, R0, RZ, 0x3c, !PT ;  /* 0x0000000005097212 */ /* 0x000fe400078e3cff */
[C---:B------:R-:W-:Y:S02]  /*0480*/  LOP3.LUT R2, R0.reuse, R7, RZ, 0x3c, !PT ;  /* 0x0000000700027212 */ /* 0x040fe400078e3cff */
[----:B------:R-:W-:Y:S02]  /*0490*/  LEA.HI R0, R0, R3, RZ, 0x1 ;  /* 0x0000000300007211 */ /* 0x000fe400078f08ff */
[----:B------:R-:W1:Y:S01]  /*04a0*/  I2F.F64.S64 R8, R8 ;  /* 0x0000000800087312 */ /* 0x000e620000301c00 */
[----:B------:R-:W-:Y:S02]  /*04b0*/  ISETP.GE.AND P2, PT, R2, RZ, PT ;  /* 0x000000ff0200720c */ /* 0x000fe40003f46270 */
[----:B------:R-:W-:-:S04]  /*04c0*/  IMAD.MOV R2, RZ, RZ, -R0 ;  /* 0x000000ffff027224 */ /* 0x000fc800078e0a00 */
[----:B------:R-:W-:Y:S01]  /*04d0*/  @!P1 IMAD.MOV.U32 R0, RZ, RZ, R2 ;  /* 0x000000ffff009224 */ /* 0x000fe200078e0002 */
[----:B-1----:R-:W-:-:S10]  /*04e0*/  DMUL R10, R8, UR6 ;  /* 0x00000006080a7c28 */ /* 0x002fd40008000000 */
[----:B------:R-:W1:Y:S02]  /*04f0*/  F2F.F32.F64 R10, R10 ;  /* 0x0000000a000a7310 */ /* 0x000e640000301000 */
[----:B01----:R-:W-:-:S07]  /*0500*/  FSEL R2, -R10, R10, !P2 ;  /* 0x0000000a0a027208 */ /* 0x003fce0005000100 */
.L_x_3:
[----:B------:R-:W-:Y:S02]  /*0510*/  IMAD.MOV.U32 R13, RZ, RZ, 0x37cbac00 ;  /* 0x37cbac00ff0d7424 */ /* 0x000fe400078e00ff */
[----:B------:R-:W-:Y:S01]  /*0520*/  FMUL R10, R2, R2 ;  /* 0x00000002020a7220 */ /* 0x000fe20000400000 */
[----:B------:R-:W-:Y:S01]  /*0530*/  LOP3.LUT R5, R0, 0x1, RZ, 0xc0, !PT ;  /* 0x0000000100057812 */ /* 0x000fe200078ec0ff */
[----:B------:R-:W-:Y:S01]  /*0540*/  IMAD.MOV.U32 R8, RZ, RZ, 0x3effffff ;  /* 0x3effffffff087424 */ /* 0x000fe200078e00ff */
[----:B------:R-:W-:Y:S01]  /*0550*/  MOV R6, 0x3d2aaabb ;  /* 0x3d2aaabb00067802 */ /* 0x000fe20000000f00 */
[----:B------:R-:W-:Y:S01]  /*0560*/  FFMA R3, R10, R13, -0.0013887860113754868507 ;  /* 0xbab607ed0a037423 */ /* 0x000fe2000000000d */
[----:B------:R-:W-:Y:S01]  /*0570*/  ISETP.NE.U32.AND P1, PT, R5, 0x1, PT ;  /* 0x000000010500780c */ /* 0x000fe20003f25070 */
[----:B------:R-:W-:Y:S01]  /*0580*/  IMAD.MOV.U32 R14, RZ, RZ, R18 ;  /* 0x000000ffff0e7224 */ /* 0x000fe200078e0012 */
[----:B------:R-:W-:Y:S02]  /*0590*/  LOP3.LUT P2, RZ, R0, 0x2, RZ, 0xc0, !PT ;  /* 0x0000000200ff7812 */ /* 0x000fe4000784c0ff */
[----:B------:R-:W-:-:S02]  /*05a0*/  FSEL R3, R3, -0.00019574658654164522886, !P1 ;  /* 0xb94d415303037808 */ /* 0x000fc40004800000 */
[----:B------:R-:W-:Y:S02]  /*05b0*/  FSEL R5, R6, 0.0083327032625675201416, !P1 ;  /* 0x3c0885e406057808 */ /* 0x000fe40004800000 */
[----:B------:R-:W-:Y:S02]  /*05c0*/  FSEL R27, R2, 1, P1 ;  /* 0x3f800000021b7808 */ /* 0x000fe40000800000 */
[----:B------:R-:W-:Y:S01]  /*05d0*/  FSEL R2, -R8, -0.16666662693023681641, !P1 ;  /* 0xbe2aaaa808027808 */ /* 0x000fe20004800100 */
[C---:B------:R-:W-:Y:S02]  /*05e0*/  FFMA R3, R10.reuse, R3, R5 ;  /* 0x000000030a037223 */ /* 0x040fe40000000005 */
[C---:B------:R-:W-:Y:S02]  /*05f0*/  FFMA R0, R10.reuse, R27, RZ ;  /* 0x0000001b0a007223 */ /* 0x040fe400000000ff */
[----:B------:R-:W-:-:S04]  /*0600*/  FFMA R2, R10, R3, R2 ;  /* 0x000000030a027223 */ /* 0x000fc80000000002 */
[----:B------:R-:W-:Y:S01]  /*0610*/  FFMA R27, R0, R2, R27 ;  /* 0x00000002001b7223 */ /* 0x000fe2000000001b */
[----:B------:R-:W-:-:S03]  /*0620*/  IMAD.MOV.U32 R0, RZ, RZ, R15 ;  /* 0x000000ffff007224 */ /* 0x000fc600078e000f */
[----:B------:R-:W-:Y:S01]  /*0630*/  @P2 FADD R27, RZ, -R27 ;  /* 0x8000001bff1b2221 */ /* 0x000fe20000000000 */
[----:B------:R-:W-:Y:S06]  /*0640*/  @!P0 BRA `(.L_x_5) ;  /* 0x0000000000dc8947 */ /* 0x000fec0003800000 */
[----:B------:R-:W-:-:S13]  /*0650*/  FSETP.NEU.AND P1, PT, |R7|, +INF , PT ;  /* 0x7f8000000700780b */ /* 0x000fda0003f2d200 */
[----:B------:R-:W-:Y:S01]  /*0660*/  @!P1 FMUL R0, RZ, R7 ;  /* 0x00000007ff009220 */ /* 0x000fe20000400000 */
[----:B------:R-:W-:Y:S01]  /*0670*/  @!P1 IMAD.MOV.U32 R14, RZ, RZ, RZ ;  /* 0x000000ffff0e9224 */ /* 0x000fe200078e00ff */
[----:B------:R-:W-:Y:S06]  /*0680*/  @!P1 BRA `(.L_x_5) ;  /* 0x0000000000cc9947 */ /* 0x000fec0003800000 */
[----:B------:R-:W-:Y:S01]  /*0690*/  IMAD.SHL.U32 R2, R7, 0x100, RZ ;  /* 0x0000010007027824 */ /* 0x000fe200078e00ff */
[----:B------:R-:W-:Y:S01]  /*06a0*/  MOV R9, RZ ;  /* 0x000000ff00097202 */ /* 0x000fe20000000f00 */
[----:B------:R-:W-:Y:S01]  /*06b0*/  IMAD.MOV.U32 R19, RZ, RZ, RZ ;  /* 0x000000ffff137224 */ /* 0x000fe200078e00ff */
[----:B------:R-:W0:Y:S01]  /*06c0*/  LDCU.64 UR6, c[0x4][0x10] ;  /* 0x01000200ff0677ac */ /* 0x000e220008000a00 */
[----:B------:R-:W-:Y:S01]  /*06d0*/  IMAD.MOV.U32 R0, RZ, RZ, R1 ;  /* 0x000000ffff007224 */ /* 0x000fe200078e0001 */
[----:B------:R-:W-:Y:S01]  /*06e0*/  LOP3.LUT R21, R2, 0x80000000, RZ, 0xfc, !PT ;  /* 0x8000000002157812 */ /* 0x000fe200078efcff */
[----:B------:R-:W-:-:S06]  /*06f0*/  UMOV UR4, URZ ;  /* 0x000000ff00047c82 */ /* 0x000fcc0008000000 */
.L_x_6:
        /* <DEDUP_REMOVED lines=25> */
[----:B------:R-:W-:Y:S01]  /*0890*/  UMOV UR7, 0x3bf921fb ;  /* 0x3bf921fb00077882 */ /* 0x000fe20000000000 */
[----:B------:R-:W-:-:S02]  /*08a0*/  ISETP.GE.AND P2, PT, R7, RZ, PT ;  /* 0x000000ff0700720c */ /* 0x000fc40003f46270 */
[-C--:B--2---:R-:W-:Y:S02]  /*08b0*/  @P1 SHF.L.W.U32.HI R0, R3, R5.reuse, R0 ;  /* 0x0000000503001219 */ /* 0x084fe40000010e00 */
[----:B---3--:R-:W-:-:S04]  /*08c0*/  @P1 SHF.L.W.U32.HI R3, R2, R5, R3 ;  /* 0x0000000502031219 */ /* 0x008fc80000010e03 */
[C---:B------:R-:W-:Y:S01]  /*08d0*/  SHF.L.W.U32.HI R14, R3.reuse, 0x2, R0 ;  /* 0x00000002030e7819 */ /* 0x040fe20000010e00 */
[----:B------:R-:W-:-:S03]  /*08e0*/  IMAD.SHL.U32 R3, R3, 0x4, RZ ;  /* 0x0000000403037824 */ /* 0x000fc600078e00ff */
[----:B------:R-:W-:-:S04]  /*08f0*/  SHF.R.S32.HI R5, RZ, 0x1f, R14 ;  /* 0x0000001fff057819 */ /* 0x000fc8000001140e */
[C---:B------:R-:W-:Y:S02]  /*0900*/  LOP3.LUT R2, R5.reuse, R3, RZ, 0x3c, !PT ;  /* 0x0000000305027212 */ /* 0x040fe400078e3cff */
[----:B------:R-:W-:Y:S02]  /*0910*/  LOP3.LUT R3, R5, R14, RZ, 0x3c, !PT ;  /* 0x0000000e05037212 */ /* 0x000fe400078e3cff */
[----:B------:R-:W-:Y:S02]  /*0920*/  SHF.R.U32.HI R5, RZ, 0x1e, R0 ;  /* 0x0000001eff057819 */ /* 0x000fe40000011600 */
[C---:B------:R-:W-:Y:S02]  /*0930*/  LOP3.LUT R0, R14.reuse, R7, RZ, 0x3c, !PT ;  /* 0x000000070e007212 */ /* 0x040fe400078e3cff */
[----:B------:R-:W1:Y:S01]  /*0940*/  I2F.F64.S64 R2, R2 ;  /* 0x0000000200027312 */ /* 0x000e620000301c00 */
[----:B------:R-:W-:Y:S02]  /*0950*/  LEA.HI R14, R14, R5, RZ, 0x1 ;  /* 0x000000050e0e7211 */ /* 0x000fe400078f08ff */
[----:B------:R-:W-:-:S03]  /*0960*/  ISETP.GE.AND P1, PT, R0, RZ, PT ;  /* 0x000000ff0000720c */ /* 0x000fc60003f26270 */
[----:B------:R-:W-:-:S04]  /*0970*/  IMAD.MOV R0, RZ, RZ, -R14 ;  /* 0x000000ffff007224 */ /* 0x000fc800078e0a0e */
[----:B------:R-:W-:Y:S01]  /*0980*/  @!P2 IMAD.MOV.U32 R14, RZ, RZ, R0 ;  /* 0x000000ffff0ea224 */ /* 0x000fe200078e0000 */
[----:B-1----:R-:W-:-:S10]  /*0990*/  DMUL R10, R2, UR6 ;  /* 0x00000006020a7c28 */ /* 0x002fd40008000000 */
[----:B------:R-:W1:Y:S02]  /*09a0*/  F2F.F32.F64 R10, R10 ;  /* 0x0000000a000a7310 */ /* 0x000e640000301000 */
[----:B01----:R-:W-:-:S07]  /*09b0*/  FSEL R0, -R10, R10, !P1 ;  /* 0x0000000a0a007208 */ /* 0x003fce0004800100 */
.L_x_5:
[----:B------:R-:W0:Y:S01]  /*09c0*/  LDC.64 R2, c[0x0][0x390] ;  /* 0x0000e400ff027b82 */ /* 0x000e220000000a00 */
[----:B------:R-:W-:Y:S01]  /*09d0*/  FMUL R10, R0, R0 ;  /* 0x00000000000a7220 */ /* 0x000fe20000400000 */
[----:B------:R-:W-:-:S03]  /*09e0*/  IMAD.MOV.U32 R19, RZ, RZ, 0x3c0885e4 ;  /* 0x3c0885e4ff137424 */ /* 0x000fc600078e00ff */
[----:B------:R-:W-:Y:S01]  /*09f0*/  FFMA R5, R10, R13, -0.0013887860113754868507 ;  /* 0xbab607ed0a057423 */ /* 0x000fe2000000000d */
[----:B0-----:R-:W-:Y:S01]  /*0a00*/  IMAD.WIDE.U32 R2, R4, 0x4, R2 ;  /* 0x0000000404027825 */ /* 0x001fe200078e0002 */
[----:B------:R-:W-:-:S04]  /*0a10*/  LOP3.LUT R4, R14, 0x1, RZ, 0xc0, !PT ;  /* 0x000000010e047812 */ /* 0x000fc800078ec0ff */
[----:B------:R-:W-:Y:S01]  /*0a20*/  ISETP.NE.U32.AND P1, PT, R4, 0x1, PT ;  /* 0x000000010400780c */ /* 0x000fe20003f25070 */
[----:B------:R0:W5:Y:S01]  /*0a30*/  LDG.E R23, desc[UR36][R2.64] ;  /* 0x0000002402177981 */ /* 0x000162000c1e1900 */
[----:B------:R-:W-:Y:S01]  /*0a40*/  IADD3 R4, PT, PT, R14, 0x1, RZ ;  /* 0x000000010e047810 */ /* 0x000fe20007ffe0ff */
[----:B------:R-:W-:Y:S01]  /*0a50*/  IMAD.MOV.U32 R14, RZ, RZ, 0x3e2aaaa8 ;  /* 0x3e2aaaa8ff0e7424 */ /* 0x000fe200078e00ff */
[----:B------:R-:W-:Y:S02]  /*0a60*/  FSEL R5, R5, -0.00019574658654164522886, P1 ;  /* 0xb94d415305057808 */ /* 0x000fe40000800000 */
[----:B------:R-:W-:Y:S02]  /*0a70*/  FSEL R9, R19, 0.041666727513074874878, !P1 ;  /* 0x3d2aaabb13097808 */ /* 0x000fe40004800000 */
[----:B------:R-:W-:Y:S02]  /*0a80*/  LOP3.LUT P2, RZ, R4, 0x2, RZ, 0xc0, !PT ;  /* 0x0000000204ff7812 */ /* 0x000fe4000784c0ff */
[----:B------:R-:W-:Y:S01]  /*0a90*/  FSEL R21, R0, 1, !P1 ;  /* 0x3f80000000157808 */ /* 0x000fe20004800000 */
[----:B------:R-:W-:Y:S01]  /*0aa0*/  FFMA R5, R10, R5, R9 ;  /* 0x000000050a057223 */ /* 0x000fe20000000009 */
[----:B0-----:R-:W-:Y:S01]  /*0ab0*/  FSEL R2, -R14, -0.4999999701976776123, !P1 ;  /* 0xbeffffff0e027808 */ /* 0x001fe20004800100 */
[----:B------:R-:W-:-:S04]  /*0ac0*/  IMAD.MOV.U32 R0, RZ, RZ, R18 ;  /* 0x000000ffff007224 */ /* 0x000fc800078e0012 */
[C---:B------:R-:W-:Y:S01]  /*0ad0*/  FFMA R2, R10.reuse, R5, R2 ;  /* 0x000000050a027223 */ /* 0x040fe20000000002 */
[----:B------:R-:W-:-:S04]  /*0ae0*/  FFMA R10, R10, R21, RZ ;  /* 0x000000150a0a7223 */ /* 0x000fc800000000ff */
        /* <DEDUP_REMOVED lines=9> */
[----:B------:R-:W-:Y:S02]  /*0b80*/  CS2R R10, SRZ ;  /* 0x00000000000a7805 */ /* 0x000fe4000001ff00 */
[----:B------:R-:W-:Y:S01]  /*0b90*/  MOV R0, R1 ;  /* 0x0000000100007202 */ /* 0x000fe20000000f00 */
[----:B------:R-:W0:Y:S01]  /*0ba0*/  LDCU.64 UR6, c[0x4][0x10] ;  /* 0x01000200ff0677ac */ /* 0x000e220008000a00 */
[----:B------:R-:W-:Y:S01]  /*0bb0*/  LOP3.LUT R25, R2, 0x80000000, RZ, 0xfc, !PT ;  /* 0x8000000002197812 */ /* 0x000fe200078efcff */
[----:B------:R-:W-:-:S06]  /*0bc0*/  UMOV UR4, URZ ;  /* 0x000000ff00047c82 */ /* 0x000fcc0008000000 */
.L_x_8:
        /* <DEDUP_REMOVED lines=10> */
[----:B------:R-:W-:Y:S02]  /*0c70*/  IMAD.X R10, R5, 0x1, R11, P1 ;  /* 0x00000001050a7824 */ /* 0x000fe400008e060b */
[----:B0-----:R-:W-:Y:S01]  /*0c80*/  VIADD R0, R0, 0x4 ;  /* 0x0000000400007836 */ /* 0x001fe20000000000 */
        /* <DEDUP_REMOVED lines=17> */
[C-C-:B------:R-:W-:Y:S02]  /*0da0*/  SHF.L.W.U32.HI R0, R2.reuse, 0x2, R9.reuse ;  /* 0x0000000202007819 */ /* 0x140fe40000010e09 */
[----:B------:R-:W-:Y:S02]  /*0db0*/  SHF.L.U32 R2, R2, 0x2, RZ ;  /* 0x0000000202027819 */ /* 0x000fe400000006ff */
[----:B------:R-:W-:Y:S02]  /*0dc0*/  SHF.R.S32.HI R3, RZ, 0x1f, R0 ;  /* 0x0000001fff037819 */ /* 0x000fe40000011400 */
[----:B------:R-:W-:Y:S02]  /*0dd0*/  SHF.R.U32.HI R9, RZ, 0x1e, R9 ;  /* 0x0000001eff097819 */ /* 0x000fe40000011609 */
[C---:B------:R-:W-:Y:S02]  /*0de0*/  LOP3.LUT R2, R3.reuse, R2, RZ, 0x3c, !PT ;  /* 0x0000000203027212 */ /* 0x040fe400078e3cff */
[----:B------:R-:W-:-:S02]  /*0df0*/  LOP3.LUT R3, R3, R0, RZ, 0x3c, !PT ;  /* 0x0000000003037212 */ /* 0x000fc400078e3cff */
[C---:B0-----:R-:W-:Y:S02]  /*0e00*/  LOP3.LUT R10, R0.reuse, R7, RZ, 0x3c, !PT ;  /* 0x00000007000a7212 */ /* 0x041fe400078e3cff */
[----:B------:R-:W-:Y:S02]  /*0e10*/  LEA.HI R0, R0, R9, RZ, 0x1 ;  /* 0x0000000900007211 */ /* 0x000fe400078f08ff */
[----:B------:R-:W0:Y:S01]  /*0e20*/  I2F.F64.S64 R2, R2 ;  /* 0x0000000200027312 */ /* 0x000e220000301c00 */
[----:B------:R-:W-:Y:S02]  /*0e30*/  ISETP.GE.AND P1, PT, R10, RZ, PT ;  /* 0x000000ff0a00720c */ /* 0x000fe40003f26270 */
[----:B------:R-:W-:-:S04]  /*0e40*/  IMAD.MOV R9, RZ, RZ, -R0 ;  /* 0x000000ffff097224 */ /* 0x000fc800078e0a00 */
[----:B------:R-:W-:Y:S01]  /*0e50*/  @!P2 IMAD.MOV.U32 R0, RZ, RZ, R9 ;  /* 0x000000ffff00a224 */ /* 0x000fe200078e0009 */
[----:B0-----:R-:W-:-:S10]  /*0e60*/  DMUL R4, R2, UR6 ;  /* 0x0000000602047c28 */ /* 0x001fd40008000000 */
[----:B------:R-:W0:Y:S02]  /*0e70*/  F2F.F32.F64 R4, R4 ;  /* 0x0000000400047310 */ /* 0x000e240000301000 */
[----:B0-----:R-:W-:-:S07]  /*0e80*/  FSEL R2, -R4, R4, !P1 ;  /* 0x0000000404027208 */ /* 0x001fce0004800100 */
.L_x_7:
[----:B------:R-:W-:Y:S01]  /*0e90*/  LOP3.LUT R4, R0, 0x1, RZ, 0xc0, !PT ;  /* 0x0000000100047812 */ /* 0x000fe200078ec0ff */
[----:B------:R-:W-:Y:S01]  /*0ea0*/  FMUL R3, R2, R2 ;  /* 0x0000000202037220 */ /* 0x000fe20000400000 */
[----:B------:R-:W-:Y:S02]  /*0eb0*/  LOP3.LUT P2, RZ, R0, 0x2, RZ, 0xc0, !PT ;  /* 0x0000000200ff7812 */ /* 0x000fe4000784c0ff */
[----:B------:R-:W-:Y:S01]  /*0ec0*/  ISETP.NE.U32.AND P1, PT, R4, 0x1, PT ;  /* 0x000000010400780c */ /* 0x000fe20003f25070 */
[----:B------:R-:W-:-:S03]  /*0ed0*/  FFMA R4, R3, R13, -0.0013887860113754868507 ;  /* 0xbab607ed03047423 */ /* 0x000fc6000000000d */
[----:B------:R-:W-:Y:S02]  /*0ee0*/  FSEL R6, R6, 0.0083327032625675201416, !P1 ;  /* 0x3c0885e406067808 */ /* 0x000fe40004800000 */
[----:B------:R-:W-:Y:S02]  /*0ef0*/  FSEL R4, R4, -0.00019574658654164522886, !P1 ;  /* 0xb94d415304047808 */ /* 0x000fe40004800000 */
[----:B------:R-:W-:Y:S02]  /*0f00*/  FSEL R0, R2, 1, P1 ;  /* 0x3f80000002007808 */ /* 0x000fe40000800000 */
[----:B------:R-:W-:Y:S01]  /*0f10*/  FSEL R9, -R8, -0.16666662693023681641, !P1 ;  /* 0xbe2aaaa808097808 */ /* 0x000fe20004800100 */
[C---:B------:R-:W-:Y:S02]  /*0f20*/  FFMA R4, R3.reuse, R4, R6 ;  /* 0x0000000403047223 */ /* 0x040fe40000000006 */
[C---:B------:R-:W-:Y:S02]  /*0f30*/  FFMA R5, R3.reuse, R0, RZ ;  /* 0x0000000003057223 */ /* 0x040fe400000000ff */
[----:B------:R-:W-:-:S04]  /*0f40*/  FFMA R4, R3, R4, R9 ;  /* 0x0000000403047223 */ /* 0x000fc80000000009 */
[----:B------:R-:W-:-:S04]  /*0f50*/  FFMA R0, R5, R4, R0 ;  /* 0x0000000405007223 */ /* 0x000fc80000000000 */
        /* <DEDUP_REMOVED lines=13> */
.L_x_10:
        /* <DEDUP_REMOVED lines=16> */
[----:B------:R-:W-:Y:S02]  /*1130*/  LOP3.LUT P0, RZ, R5, 0x1f, RZ, 0xc0, !PT ;  /* 0x0000001f05ff7812 */ /* 0x000fe4000780c0ff */
[----:B------:R-:W-:-:S04]  /*1140*/  IADD3 R2, PT, PT, R2, -0x80, RZ ;  /* 0xffffff8002027810 */ /* 0x000fc80007ffe0ff */
        /* <DEDUP_REMOVED lines=26> */
.L_x_9:
[----:B------:R-:W-:Y:S01]  /*12f0*/  FMUL R3, R15, R15 ;  /* 0x0000000f0f037220 */ /* 0x000fe20000400000 */
[C---:B------:R-:W-:Y:S01]  /*1300*/  LOP3.LUT R2, R18.reuse, 0x1, RZ, 0xc0, !PT ;  /* 0x0000000112027812 */ /* 0x040fe200078ec0ff */
[----:B------:R-:W-:Y:S01]  /*1310*/  VIADD R18, R18, 0x1 ;  /* 0x0000000112127836 */ /* 0x000fe20000000000 */
[----:B-----5:R-:W0:Y:S01]  /*1320*/  F2F.F64.F32 R10, R23 ;  /* 0x00000017000a7310 */ /* 0x020e220000201800 */
[----:B------:R-:W-:Y:S01]  /*1330*/  FFMA R13, R3, R13, -0.0013887860113754868507 ;  /* 0xbab607ed030d7423 */ /* 0x000fe2000000000d */
[----:B------:R-:W-:Y:S01]  /*1340*/  ISETP.NE.U32.AND P0, PT, R2, 0x1, PT ;  /* 0x000000010200780c */ /* 0x000fe20003f05070 */
[----:B------:R-:W-:Y:S01]  /*1350*/  FMUL R25, R23, -R0 ;  /* 0x8000000017197220 */ /* 0x000fe20000400000 */
[----:B------:R-:W-:Y:S01]  /*1360*/  LOP3.LUT P1, RZ, R18, 0x2, RZ, 0xc0, !PT ;  /* 0x0000000212ff7812 */ /* 0x000fe2000782c0ff */
[C---:B------:R-:W-:Y:S01]  /*1370*/  FMUL R27, R12.reuse, R27 ;  /* 0x0000001b0c1b7220 */ /* 0x040fe20000400000 */
[----:B------:R-:W-:Y:S01]  /*1380*/  FSEL R24, R19, 0.041666727513074874878, !P0 ;  /* 0x3d2aaabb13187808 */ /* 0x000fe20004000000 */
[----:B------:R-:W-:Y:S01]  /*1390*/  FMUL R26, R12, R21 ;  /* 0x000000150c1a7220 */ /* 0x000fe20000400000 */
[----:B------:R-:W-:Y:S01]  /*13a0*/  FSEL R2, R13, -0.00019574658654164522886, P0 ;  /* 0xb94d41530d027808 */ /* 0x000fe20000000000 */
[----:B------:R-:W1:Y:S01]  /*13b0*/  F2F.F64.F32 R4, R20 ;  /* 0x0000001400047310 */ /* 0x000e620000201800 */
[----:B------:R-:W-:Y:S01]  /*13c0*/  FSEL R19, -R14, -0.4999999701976776123, !P0 ;  /* 0xbeffffff0e137808 */ /* 0x000fe20004000100 */
[----:B------:R-:W-:Y:S01]  /*13d0*/  STL.64 [R1+0x20], R16 ;  /* 0x0000201001007387 */ /* 0x000fe20000100a00 */
[----:B------:R-:W2:Y:S01]  /*13e0*/  LDCU.64 UR6, c[0x4][URZ] ;  /* 0x01000000ff0677ac */ /* 0x000ea20008000a00 */
[----:B------:R-:W-:Y:S01]  /*13f0*/  FFMA R24, R3, R2, R24 ;  /* 0x0000000203187223 */ /* 0x000fe20000000018 */
[----:B------:R-:W-:Y:S01]  /*1400*/  FSEL R2, R15, 1, !P0 ;  /* 0x3f8000000f027808 */ /* 0x000fe20004000000 */
[----:B0-----:R-:W-:Y:S01]  /*1410*/  STL.64 [R1+0x38], R10 ;  /* 0x0000380a01007387 */ /* 0x001fe20000100a00 */
[----:B------:R-:W-:Y:S01]  /*1420*/  FSETP.GT.AND P0, PT, R26, RZ, PT ;  /* 0x000000ff1a00720b */ /* 0x000fe20003f04000 */
[C---:B------:R-:W-:Y:S01]  /*1430*/  FFMA R19, R3.reuse, R24, R19 ;  /* 0x0000001803137223 */ /* 0x040fe20000000013 */
[----:B------:R-:W0:Y:S01]  /*1440*/  F2F.F64.F32 R8, R12 ;  /* 0x0000000c00087310 */ /* 0x000e220000201800 */
[----:B------:R-:W-:Y:S01]  /*1450*/  FFMA R3, R3, R2, RZ ;  /* 0x0000000203037223 */ /* 0x000fe200000000ff */
[----:B------:R-:W-:-:S02]  /*1460*/  ISETP.GE.U32.AND P6, PT, R16, 0x2, PT ;  /* 0x000000021000780c */ /* 0x000fc40003fc6070 */
[----:B------:R-:W-:Y:S01]  /*1470*/  IADD3 R22, P4, P5, R1, 0x20, R22 ;  /* 0x0000002001167810 */ /* 0x000fe20007d9e016 */
[----:B------:R-:W-:Y:S01]  /*1480*/  FFMA R2, R3, R19, R2 ;  /* 0x0000001303027223 */ /* 0x000fe20000000002 */
[----:B------:R-:W-:Y:S01]  /*1490*/  ISETP.GE.U32.AND P3, PT, R17, 0x2, PT ;  /* 0x000000021100780c */ /* 0x000fe20003f66070 */
[----:B-1----:R2:W-:Y:S01]  /*14a0*/  STL.64 [R1+0x30], R4 ;  /* 0x0000300401007387 */ /* 0x0025e20000100a00 */
[----:B------:R-:W1:Y:S01]  /*14b0*/  F2F.F64.F32 R12, R27 ;  /* 0x0000001b000c7310 */ /* 0x000e620000201800 */
[----:B------:R-:W-:Y:S01]  /*14c0*/  @P1 FADD R2, RZ, -R2 ;  /* 0x80000002ff021221 */ /* 0x000fe20000000000 */
[----:B------:R-:W-:Y:S02]  /*14d0*/  FSETP.GT.AND P1, PT, R27, RZ, PT ;  /* 0x000000ff1b00720b */ /* 0x000fe40003f24000 */
[----:B------:R-:W-:Y:S01]  /*14e0*/  ISETP.NE.AND P2, PT, R16, RZ, PT ;  /* 0x000000ff1000720c */ /* 0x000fe20003f45270 */
[----:B------:R-:W-:Y:S01]  /*14f0*/  FMUL R23, R23, -R2 ;  /* 0x8000000217177220 */ /* 0x000fe20000400000 */
[----:B------:R-:W-:Y:S01]  /*1500*/  MOV R2, 0x18 ;  /* 0x0000001800027802 */ /* 0x000fe20000000f00 */
[----:B0-----:R-:W-:Y:S01]  /*1510*/  STL.64 [R1+0x28], R8 ;  /* 0x0000280801007387 */ /* 0x001fe20000100a00 */
[----:B------:R-:W0:Y:S01]  /*1520*/  F2F.F64.F32 R14, R26 ;  /* 0x0000001a000e7310 */ /* 0x000e220000201800 */
[----:B------:R-:W-:-:S02]  /*1530*/  SEL R24, RZ, 0x1, P3 ;  /* 0x00000001ff187807 */ /* 0x000fc40001800000 */
[----:B--2---:R-:W-:Y:S01]  /*1540*/  MOV R4, UR6 ;  /* 0x0000000600047c02 */ /* 0x004fe20008000f00 */
[----:B------:R-:W2:Y:S01]  /*1550*/  LDC.64 R2, c[0x4][R2] ;  /* 0x0100000002027b82 */ /* 0x000ea20000000a00 */
[----:B------:R-:W-:Y:S01]  /*1560*/  IMAD.U32 R5, RZ, RZ, UR7 ;  /* 0x00000007ff057e24 */ /* 0x000fe2000f8e00ff */
[----:B-1----:R-:W-:Y:S02]  /*1570*/  STL.64 [R1+0x48], R12 ;  /* 0x0000480c01007387 */ /* 0x002fe40000100a00 */
[----:B------:R-:W1:Y:S02]  /*1580*/  F2F.F64.F32 R20, R23 ;  /* 0x0000001700147310 */ /* 0x000e640000201800 */
[----:B0-----:R-:W-:Y:S06]  /*1590*/  STL.64 [R1+0x50], R14 ;  /* 0x0000500e01007387 */ /* 0x001fec0000100a00 */
[----:B------:R-:W0:Y:S01]  /*15a0*/  F2F.F64.F32 R18, R25 ;  /* 0x0000001900127310 */ /* 0x000e220000201800 */
[----:B-1----:R-:W-:Y:S07]  /*15b0*/  STL.64 [R1+0x60], R20 ;  /* 0x0000601401007387 */ /* 0x002fee0000100a00 */
[----:B------:R-:W1:Y:S01]  /*15c0*/  F2F.F64.F32 R6, R7 ;  /* 0x0000000700067310 */ /* 0x000e620000201800 */
[----:B0-----:R0:W-:Y:S04]  /*15d0*/  STL.64 [R1+0x58], R18 ;  /* 0x0000581201007387 */ /* 0x0011e80000100a00 */
[----:B-1----:R1:W-:Y:S01]  /*15e0*/  STL.64 [R1+0x40], R6 ;  /* 0x0000400601007387 */ /* 0x0023e20000100a00 */
[----:B0-----:R-:W-:-:S02]  /*15f0*/  SEL R19, RZ, 0x1, P6 ;  /* 0x00000001ff137807 */ /* 0x001fc40003000000 */
[----:B------:R-:W-:Y:S02]  /*1600*/  IADD3.X R18, PT, PT, RZ, UR5, RZ, P4, P5 ;  /* 0x00000005ff127c10 */ /* 0x000fe4000a7ea4ff */
[----:B------:R-:W-:Y:S02]  /*1610*/  ISETP.NE.AND P6, PT, R17, RZ, PT ;  /* 0x000000ff1100720c */ /* 0x000fe40003fc5270 */
[----:B------:R-:W-:Y:S01]  /*1620*/  @!P1 SEL R19, RZ, 0xffffffff, !P2 ;  /* 0xffffffffff139807 */ /* 0x000fe20005000000 */
[----:B-1----:R-:W-:Y:S01]  /*1630*/  IMAD.MOV.U32 R6, RZ, RZ, R22 ;  /* 0x000000ffff067224 */ /* 0x002fe200078e0016 */
[----:B------:R-:W-:Y:S01]  /*1640*/  @!P0 SEL R24, RZ, 0xffffffff, !P6 ;  /* 0xffffffffff188807 */ /* 0x000fe20007000000 */
[----:B--2---:R-:W-:-:S08]  /*1650*/  IMAD.MOV.U32 R7, RZ, RZ, R18 ;  /* 0x000000ffff077224 */ /* 0x004fd000078e0012 */
[----:B------:R-:W-:-:S07]  /*1660*/  LEPC R20, `(.L_x_11) ;  /* 0x000000001014794e */ /* 0x000fce0000000000 */
[----:B------:R-:W-:Y:S05]  /*1670*/  CALL.ABS.NOINC R2 ;  /* 0x0000000002007343 */ /* 0x000fea0003c00000 */
.L_x_11:
[----:B------:R-:W-:Y:S01]  /*1680*/  IMAD.IADD R10, R19, 0x1, R16 ;  /* 0x00000001130a7824 */ /* 0x000fe200078e0210 */
[----:B------:R-:W-:Y:S01]  /*1690*/  MOV R11, R17 ;  /* 0x00000011000b7202 */ /* 0x000fe20000000f00 */
[----:B------:R0:W-:Y:S01]  /*16a0*/  STL.64 [R1+0x20], R16 ;  /* 0x0000201001007387 */ /* 0x0001e20000100a00 */
[----:B------:R-:W-:Y:S01]  /*16b0*/  MOV R2, 0x18 ;  /* 0x0000001800027802 */ /* 0x000fe20000000f00 */
[----:B------:R-:W1:Y:S01]  /*16c0*/  LDCU.64 UR4, c[0x4][0x8] ;  /* 0x01000100ff0477ac */ /* 0x000e620008000a00 */
[----:B------:R-:W-:Y:S01]  /*16d0*/  IMAD.MOV.U32 R6, RZ, RZ, R22 ;  /* 0x000000ffff067224 */ /* 0x000fe200078e0016 */
[----:B------:R0:W-:Y:S01]  /*16e0*/  STL.64 [R1+0x28], R10 ;  /* 0x0000280a01007387 */ /* 0x0001e20000100a00 */
[----:B------:R0:W2:Y:S01]  /*16f0*/  LDC.64 R8, c[0x4][R2] ;  /* 0x0100000002087b82 */ /* 0x0000a20000000a00 */
[----:B------:R-:W-:Y:S02]  /*1700*/  IMAD.MOV.U32 R7, RZ, RZ, R18 ;  /* 0x000000ffff077224 */ /* 0x000fe400078e0012 */
[----:B-1----:R-:W-:-:S02]  /*1710*/  IMAD.U32 R4, RZ, RZ, UR4 ;  /* 0x00000004ff047e24 */ /* 0x002fc4000f8e00ff */
[----:B0-----:R-:W-:-:S07]  /*1720*/  IMAD.U32 R5, RZ, RZ, UR5 ;  /* 0x00000005ff057e24 */ /* 0x001fce000f8e00ff */
[----:B------:R-:W-:-:S07]  /*1730*/  LEPC R20, `(.L_x_12) ;  /* 0x000000001014794e */ /* 0x000fce0000000000 */
[----:B--2---:R-:W-:Y:S05]  /*1740*/  CALL.ABS.NOINC R8 ;  /* 0x0000000008007343 */ /* 0x004fea0003c00000 */
.L_x_12:
[----:B------:R-:W-:Y:S01]  /*1750*/  IADD3 R9, PT, PT, R24, R17, RZ ;  /* 0x0000001118097210 */ /* 0x000fe20007ffe0ff */
[----:B------:R-:W-:Y:S01]  /*1760*/  IMAD.MOV.U32 R8, RZ, RZ, R16 ;  /* 0x000000ffff087224 */ /* 0x000fe200078e0010 */
[----:B------:R0:W-:Y:S01]  /*1770*/  STL.64 [R1+0x20], R16 ;  /* 0x0000201001007387 */ /* 0x0001e20000100a00 */
[----:B------:R-:W1:Y:S01]  /*1780*/  LDC.64 R2, c[0x4][R2] ;  /* 0x0100000002027b82 */ /* 0x000e620000000a00 */
[----:B------:R-:W2:Y:S01]  /*1790*/  LDCU.64 UR4, c[0x4][0x8] ;  /* 0x01000100ff0477ac */ /* 0x000ea20008000a00 */
[----:B------:R-:W-:Y:S01]  /*17a0*/  IMAD.MOV.U32 R6, RZ, RZ, R22 ;  /* 0x000000ffff067224 */ /* 0x000fe200078e0016 */
[----:B------:R0:W-:Y:S01]  /*17b0*/  STL.64 [R1+0x28], R8 ;  /* 0x0000280801007387 */ /* 0x0001e20000100a00 */
[----:B------:R-:W-:Y:S01]  /*17c0*/  MOV R7, R18 ;  /* 0x0000001200077202 */ /* 0x000fe20000000f00 */
[----:B--2---:R-:W-:Y:S02]  /*17d0*/  IMAD.U32 R4, RZ, RZ, UR4 ;  /* 0x00000004ff047e24 */ /* 0x004fe4000f8e00ff */
[----:B0-----:R-:W-:-:S07]  /*17e0*/  IMAD.U32 R5, RZ, RZ, UR5 ;  /* 0x00000005ff057e24 */ /* 0x001fce000f8e00ff */
[----:B------:R-:W-:-:S07]  /*17f0*/  LEPC R20, `(.L_x_13) ;  /* 0x000000001014794e */ /* 0x000fce0000000000 */
[----:B-1----:R-:W-:Y:S05]  /*1800*/  CALL.ABS.NOINC R2 ;  /* 0x0000000002007343 */ /* 0x002fea0003c00000 */
.L_x_13:
[----:B------:R-:W0:Y:S01]  /*1810*/  LDC.64 R4, c[0x0][0x380] ;  /* 0x0000e000ff047b82 */ /* 0x000e220000000a00 */
[C---:B------:R-:W-:Y:S02]  /*1820*/  IMAD R8, R17.reuse, 0x3, R16 ;  /* 0x0000000311087824 */ /* 0x040fe400078e0210 */
[----:B------:R-:W-:Y:S02]  /*1830*/  IMAD.IADD R9, R17, 0x1, -R24 ;  /* 0x0000000111097824 */ /* 0x000fe400078e0a18 */
[----:B------:R-:W-:Y:S02]  /*1840*/  IMAD R7, R24, 0x3, R8 ;  /* 0x0000000318077824 */ /* 0x000fe400078e0208 */
[----:B------:R-:W-:Y:S01]  /*1850*/  IMAD R9, R9, 0x3, R16 ;  /* 0x0000000309097824 */ /* 0x000fe200078e0210 */
[----:B------:R-:W1:Y:S01]  /*1860*/  LDC.64 R2, c[0x0][0x390] ;  /* 0x0000e400ff027b82 */ /* 0x000e620000000a00 */
[----:B0-----:R-:W-:-:S05]  /*1870*/  IMAD.WIDE R12, R7, 0x4, R4 ;  /* 0x00000004070c7825 */ /* 0x001fca00078e0204 */
[----:B------:R0:W5:Y:S01]  /*1880*/  LDG.E R0, desc[UR36][R12.64] ;  /* 0x000000240c007981 */ /* 0x000162000c1e1900 */
[----:B-1----:R-:W-:-:S05]  /*1890*/  IMAD.WIDE R14, R9, 0x4, R2 ;  /* 0x00000004090e7825 */ /* 0x002fca00078e0202 */
[----:B------:R0:W5:Y:S01]  /*18a0*/  LDG.E R6, desc[UR36][R14.64] ;  /* 0x000000240e067981 */ /* 0x000162000c1e1900 */
[----:B------:R-:W-:Y:S01]  /*18b0*/  ISETP.NE.AND P0, PT, R19, RZ, PT ;  /* 0x000000ff1300720c */ /* 0x000fe20003f05270 */
[----:B------:R-:W-:Y:S01]  /*18c0*/  BSSY.RECONVERGENT B0, `(.L_x_14) ;  /* 0x0000013000007945 */ /* 0x000fe20003800200 */
[--C-:B------:R-:W-:Y:S01]  /*18d0*/  IMAD.IADD R11, R8, 0x1, R19.reuse ;  /* 0x00000001080b7824 */ /* 0x100fe200078e0213 */
[----:B------:R-:W-:Y:S01]  /*18e0*/  ISETP.NE.AND P1, PT, R24, RZ, PT ;  /* 0x000000ff1800720c */ /* 0x000fe20003f25270 */
[----:B------:R-:W-:-:S09]  /*18f0*/  IMAD.IADD R19, R8, 0x1, -R19 ;  /* 0x0000000108137824 */ /* 0x000fd200078e0a13 */
[----:B0-----:R-:W-:Y:S05]  /*1900*/  @!P0 BRA `(.L_x_15) ;  /* 0x0000000000388947 */ /* 0x001fea0003800000 */
[----:B------:R-:W-:Y:S02]  /*1910*/  IMAD.WIDE R12, R11, 0x4, R4 ;  /* 0x000000040b0c7825 */ /* 0x000fe400078e0204 */
[----:B------:R-:W0:Y:S02]  /*1920*/  LDC.64 R4, c[0x0][0x398] ;  /* 0x0000e600ff047b82 */ /* 0x000e240000000a00 */
[----:B------:R-:W-:Y:S02]  /*1930*/  IMAD.WIDE R14, R19, 0x4, R2 ;  /* 0x00000004130e7825 */ /* 0x000fe400078e0202 */
[----:B------:R-:W2:Y:S04]  /*1940*/  LDG.E R12, desc[UR36][R12.64] ;  /* 0x000000240c0c7981 */ /* 0x000ea8000c1e1900 */
[----:B------:R-:W3:Y:S01]  /*1950*/  LDG.E R14, desc[UR36][R14.64] ;  /* 0x000000240e0e7981 */ /* 0x000ee2000c1e1900 */
[----:B------:R-:W1:Y:S01]  /*1960*/  LDC.64 R2, c[0x0][0x3a8] ;  /* 0x0000ea00ff027b82 */ /* 0x000e620000000a00 */
[----:B0-----:R-:W-:-:S04]  /*1970*/  IMAD.WIDE R4, R11, 0x4, R4 ;  /* 0x000000040b047825 */ /* 0x001fc800078e0204 */
[----:B-1----:R-:W-:-:S04]  /*1980*/  IMAD.WIDE R2, R19, 0x4, R2 ;  /* 0x0000000413027825 */ /* 0x002fc800078e0202 */
[----:B--2---:R-:W-:Y:S01]  /*1990*/  FADD R8, -R12, 1 ;  /* 0x3f8000000c087421 */ /* 0x004fe20000000100 */
[----:B---3--:R-:W-:-:S03]  /*19a0*/  FADD R10, -R14, 1 ;  /* 0x3f8000000e0a7421 */ /* 0x008fc60000000100 */
[----:B------:R-:W-:Y:S01]  /*19b0*/  FMUL.D4 R27, R27, R8 ;  /* 0x000000081b1b7220 */ /* 0x000fe20000200000 */
[----:B------:R-:W-:-:S04]  /*19c0*/  FMUL.D4 R25, R25, R10 ;  /* 0x0000000a19197220 */ /* 0x000fc80000200000 */
[----:B------:R0:W-:Y:S04]  /*19d0*/  REDG.E.ADD.F32.FTZ.RN.STRONG.GPU desc[UR36][R4.64], R27 ;  /* 0x0000001b040079a6 */ /* 0x0001e8000c12f324 */
[----:B------:R0:W-:Y:S02]  /*19e0*/  REDG.E.ADD.F32.FTZ.RN.STRONG.GPU desc[UR36][R2.64], R25 ;  /* 0x00000019020079a6 */ /* 0x0001e4000c12f324 */
.L_x_15:
[----:B------:R-:W-:Y:S05]  /*19f0*/  BSYNC.RECONVERGENT B0 ;  /* 0x0000000000007941 */ /* 0x000fea0003800200 */
.L_x_14:
[----:B------:R-:W-:Y:S05]  /*1a00*/  @!P1 EXIT ;  /* 0x000000000000994d */ /* 0x000fea0003800000 */
[----:B0-----:R-:W0:Y:S01]  /*1a10*/  LDC.64 R2, c[0x0][0x398] ;  /* 0x0000e600ff027b82 */ /* 0x001e220000000a00 */
[----:B-----5:R-:W-:Y:S01]  /*1a20*/  FADD R11, -R0, 1 ;  /* 0x3f800000000b7421 */ /* 0x020fe20000000100 */
[----:B------:R-:W-:-:S03]  /*1a30*/  FADD R6, -R6, 1 ;  /* 0x3f80000006067421 */ /* 0x000fc60000000100 */
[----:B------:R-:W-:Y:S01]  /*1a40*/  FMUL.D4 R11, R26, R11 ;  /* 0x0000000b1a0b7220 */ /* 0x000fe20000200000 */
[----:B------:R-:W-:Y:S02]  /*1a50*/  FMUL.D4 R23, R23, R6 ;  /* 0x0000000617177220 */ /* 0x000fe40000200000 */
[----:B------:R-:W1:Y:S01]  /*1a60*/  LDC.64 R4, c[0x0][0x3a8] ;  /* 0x0000ea00ff047b82 */ /* 0x000e620000000a00 */
[----:B0-----:R-:W-:-:S05]  /*1a70*/  IMAD.WIDE R2, R7, 0x4, R2 ;  /* 0x0000000407027825 */ /* 0x001fca00078e0202 */
[----:B------:R-:W-:Y:S01]  /*1a80*/  REDG.E.ADD.F32.FTZ.RN.STRONG.GPU desc[UR36][R2.64], R11 ;  /* 0x0000000b020079a6 */ /* 0x000fe2000c12f324 */
[----:B-1----:R-:W-:-:S05]  /*1a90*/  IMAD.WIDE R4, R9, 0x4, R4 ;  /* 0x0000000409047825 */ /* 0x002fca00078e0204 */
[----:B------:R-:W-:Y:S01]  /*1aa0*/  REDG.E.ADD.F32.FTZ.RN.STRONG.GPU desc[UR36][R4.64], R23 ;  /* 0x00000017040079a6 */ /* 0x000fe2000c12f324 */
[----:B------:R-:W-:Y:S05]  /*1ab0*/  EXIT ;  /* 0x000000000000794d */ /* 0x000fea0003800000 */
.L_x_16:
        /* <DEDUP_REMOVED lines=12> */
.L_x_18:


//--------------------- .nv.global.init           --------------------------
	.section	.nv.global.init,"aw",@progbits
	.align	4
.nv.global.init:
	.type		__cudart_i2opi_f,@object
	.size		__cudart_i2opi_f,($str$1 - __cudart_i2opi_f)
__cudart_i2opi_f:
        /*0000*/ 	.byte	0x41, 0x90, 0x43, 0x3c, 0x99, 0x95, 0x62, 0xdb, 0xc0, 0xdd, 0x34, 0xf5, 0xd1, 0x57, 0x27, 0xfc
        /*0010*/ 	.byte	0x29, 0x15, 0x44, 0x4e, 0x6e, 0x83, 0xf9, 0xa2
	.type		$str$1,@object
	.size		$str$1,($str - $str$1)
$str$1:
        /*0018*/ 	.byte	0x5b, 0x25, 0x64, 0x2c, 0x20, 0x25, 0x64, 0x5d, 0x20, 0x2d, 0x3e, 0x20, 0x5b, 0x25, 0x64, 0x2c
        /*0028*/ 	.byte	0x20, 0x25, 0x64, 0x5d, 0x0a, 0x00
	.type		$str,@object
	.size		$str,(.L_0 - $str)
$str:
        /*002e*/ 	.byte	0x5b, 0x25, 0x64, 0x20, 0x25, 0x64, 0x5d, 0x20, 0x3d, 0x20, 0x28, 0x25, 0x66, 0x2c, 0x20, 0x25
        /*003e*/ 	.byte	0x66, 0x2c, 0x20, 0x25, 0x66, 0x29, 0x0a, 0x41, 0x6e, 0x67, 0x20, 0x47, 0x3a, 0x20, 0x25, 0x66
        /*004e*/ 	.byte	0x20, 0x52, 0x78, 0x3a, 0x20, 0x25, 0x66, 0x20, 0x52, 0x79, 0x3a, 0x20, 0x25, 0x66, 0x20, 0x42
        /*005e*/ 	.byte	0x78, 0x3a, 0x20, 0x25, 0x66, 0x20, 0x42, 0x79, 0x3a, 0x20, 0x25, 0x66, 0x0a, 0x00
.L_0:


//--------------------- .nv.shared.reserved.0     --------------------------
	.section	.nv.shared.reserved.0,"aw",@nobits
	.weak		__nv_reservedSMEM_offset_0_alias
	.size		__nv_reservedSMEM_offset_0_alias, 0, 64
	.other		__nv_reservedSMEM_offset_0_alias,@"STO_CUDA_RESERVED_SHARED STV_DEFAULT"
__nv_reservedSMEM_offset_0_alias:
	.zero		0
	.zero		64


//--------------------- .nv.constant0._Z7kernel2PfS_S_S_S_S_ --------------------------
	.section	.nv.constant0._Z7kernel2PfS_S_S_S_S_,"a",@progbits
	.sectionflags	@""
	.align	4
.nv.constant0._Z7kernel2PfS_S_S_S_S_:
	.zero		944


//--------------------- .nv.constant0._Z6kernelPfS_S_S_S_S_ --------------------------
	.section	.nv.constant0._Z6kernelPfS_S_S_S_S_,"a",@progbits
	.sectionflags	@""
	.align	4
.nv.constant0._Z6kernelPfS_S_S_S_S_:
	.zero		944


//--------------------- SYMBOLS --------------------------

	.type		.nv.reservedSmem.offset0,@object
	.size		.nv.reservedSmem.offset0,0x4
	.type		vprintf,@function
